	.target	sm_90a

	.elftype	@"ET_EXEC"


//--------------------- .note.nv.tkinfo           --------------------------
	.section	.note.nv.tkinfo,"",@"SHT_NOTE"
	.sectionflags	@"SHF_NOTE_NV_TKINFO"
	.tkinfo
        /*0018*/ 	.word	0x00000002
        /*0030*/ 	.string	""
        /*0030*/ 	.string	"ptxas"
        /*0030*/ 	.string	"Cuda compilation tools, release 13.0, V13.0.88"
        /*0030*/ 	.string	"Build cuda_13.0.r13.0/compiler.36424714_0"
        /*0030*/ 	.string	"-arch sm_90a -m 64 "



//--------------------- .note.nv.cuinfo           --------------------------
	.section	.note.nv.cuinfo,"",@"SHT_NOTE"
	.sectionflags	@"SHF_NOTE_NV_CUINFO"
        /*0018*/ 	.short	0x0002
        /*001a*/ 	.short	0x005a
        /*001c*/ 	.short	0x0082
	.zero		2


//--------------------- .nv.info                  --------------------------
	.section	.nv.info,"",@"SHT_CUDA_INFO"
	.align	4


	//----- nvinfo : EIATTR_REGCOUNT
	.align		4
        /*0000*/ 	.byte	0x04, 0x2f
        /*0002*/ 	.short	(.L_12 - .L_11)
	.align		4
.L_11:
        /*0004*/ 	.word	index@(_ZN7cutlass13device_kernelINS_4gemm6kernel13GemmUniversalIN4cute5tupleIJiiiiEEENS1_10collective13CollectiveMmaINS1_37MainloopSm90TmaGmmaWarpSpecializedFP8ILi4ENS5_IJNS4_1CILi2EEENSA_ILi4EEENSA_ILi1EEEEEENS1_35KernelTmaWarpSpecializedCooperativeEEENS5_IJNSA_ILi128EEENSA_ILi256EEESH_EEENS_12float_e4m3_tENS5_IJlSD_lEEESK_SL_NS4_8TiledMMAINS4_8MMA_AtomIJNS4_4SM904GMMA31MMA_64x256x32_F32E4M3E4M3_SS_TNILNSP_7ScaleInE1ELSR_1EEEEEENS4_6LayoutINS5_IJSB_SD_SD_EEENS5_IJSD_NSA_ILi0EEESW_EEEEENS5_IJNS4_10UnderscoreESZ_SZ_EEEEENS4_23SM90_TMA_LOAD_MULTICASTENS4_14ComposedLayoutINS4_7SwizzleILi3ELi4ELi3EEENS4_18smem_ptr_flag_bitsILi8EEENSU_INS5_IJNSA_ILi8EEESH_EEENS5_IJSH_SD_EEEEEEEvNS4_8identityES12_S1C_vS1D_EENS_8epilogue10collective6detail29Sm90TmaWarpSpecializedAdapterINS1G_15DefaultEpilogueISK_SL_SL_NS1F_6thread17LinearCombinationISK_Li1EffLNS1K_9ScaleType4KindE0ELNS_15FloatRoundStyleE2ESK_EENS1_15EpilogueDefaultEEEEEvvEEEEvNT_6ParamsE)
        /*0008*/ 	.word	0x000000a8


	//----- nvinfo : EIATTR_FRAME_SIZE
	.align		4
.L_12:
        /*000c*/ 	.byte	0x04, 0x11
        /*000e*/ 	.short	(.L_14 - .L_13)
	.align		4
.L_13:
        /*0010*/ 	.word	index@(_ZN7cutlass13device_kernelINS_4gemm6kernel13GemmUniversalIN4cute5tupleIJiiiiEEENS1_10collective13CollectiveMmaINS1_37MainloopSm90TmaGmmaWarpSpecializedFP8ILi4ENS5_IJNS4_1CILi2EEENSA_ILi4EEENSA_ILi1EEEEEENS1_35KernelTmaWarpSpecializedCooperativeEEENS5_IJNSA_ILi128EEENSA_ILi256EEESH_EEENS_12float_e4m3_tENS5_IJlSD_lEEESK_SL_NS4_8TiledMMAINS4_8MMA_AtomIJNS4_4SM904GMMA31MMA_64x256x32_F32E4M3E4M3_SS_TNILNSP_7ScaleInE1ELSR_1EEEEEENS4_6LayoutINS5_IJSB_SD_SD_EEENS5_IJSD_NSA_ILi0EEESW_EEEEENS5_IJNS4_10UnderscoreESZ_SZ_EEEEENS4_23SM90_TMA_LOAD_MULTICASTENS4_14ComposedLayoutINS4_7SwizzleILi3ELi4ELi3EEENS4_18smem_ptr_flag_bitsILi8EEENSU_INS5_IJNSA_ILi8EEESH_EEENS5_IJSH_SD_EEEEEEEvNS4_8identityES12_S1C_vS1D_EENS_8epilogue10collective6detail29Sm90TmaWarpSpecializedAdapterINS1G_15DefaultEpilogueISK_SL_SL_NS1F_6thread17LinearCombinationISK_Li1EffLNS1K_9ScaleType4KindE0ELNS_15FloatRoundStyleE2ESK_EENS1_15EpilogueDefaultEEEEEvvEEEEvNT_6ParamsE)
        /*0014*/ 	.word	0x000000f8


	//----- nvinfo : EIATTR_MIN_STACK_SIZE
	.align		4
.L_14:
        /*0018*/ 	.byte	0x04, 0x12
        /*001a*/ 	.short	(.L_16 - .L_15)
	.align		4
.L_15:
        /*001c*/ 	.word	index@(_ZN7cutlass13device_kernelINS_4gemm6kernel13GemmUniversalIN4cute5tupleIJiiiiEEENS1_10collective13CollectiveMmaINS1_37MainloopSm90TmaGmmaWarpSpecializedFP8ILi4ENS5_IJNS4_1CILi2EEENSA_ILi4EEENSA_ILi1EEEEEENS1_35KernelTmaWarpSpecializedCooperativeEEENS5_IJNSA_ILi128EEENSA_ILi256EEESH_EEENS_12float_e4m3_tENS5_IJlSD_lEEESK_SL_NS4_8TiledMMAINS4_8MMA_AtomIJNS4_4SM904GMMA31MMA_64x256x32_F32E4M3E4M3_SS_TNILNSP_7ScaleInE1ELSR_1EEEEEENS4_6LayoutINS5_IJSB_SD_SD_EEENS5_IJSD_NSA_ILi0EEESW_EEEEENS5_IJNS4_10UnderscoreESZ_SZ_EEEEENS4_23SM90_TMA_LOAD_MULTICASTENS4_14ComposedLayoutINS4_7SwizzleILi3ELi4ELi3EEENS4_18smem_ptr_flag_bitsILi8EEENSU_INS5_IJNSA_ILi8EEESH_EEENS5_IJSH_SD_EEEEEEEvNS4_8identityES12_S1C_vS1D_EENS_8epilogue10collective6detail29Sm90TmaWarpSpecializedAdapterINS1G_15DefaultEpilogueISK_SL_SL_NS1F_6thread17LinearCombinationISK_Li1EffLNS1K_9ScaleType4KindE0ELNS_15FloatRoundStyleE2ESK_EENS1_15EpilogueDefaultEEEEEvvEEEEvNT_6ParamsE)
        /*0020*/ 	.word	0x000000f8
.L_16:


//--------------------- .nv.compat                --------------------------
	.section	.nv.compat,"",@"SHT_CUDA_COMPAT_INFO"
	.align	4
        /*0000*/ 	.byte	0x02, 0x09, 0x01, 0x00, 0x02, 0x02, 0x04, 0x00, 0x02, 0x05, 0x05, 0x00, 0x03, 0x07, 0x01, 0x01
        /*0010*/ 	.byte	0x02, 0x03, 0x01, 0x00, 0x02, 0x06, 0x01, 0x00, 0x04, 0x0b, 0x08, 0x00, 0x00, 0x00, 0x00, 0x00
        /*0020*/ 	.byte	0x00, 0x00, 0x00, 0x00


//--------------------- .nv.info._ZN7cutlass13device_kernelINS_4gemm6kernel13GemmUniversalIN4cute5tupleIJiiiiEEENS1_10collective13CollectiveMmaINS1_37MainloopSm90TmaGmmaWarpSpecializedFP8ILi4ENS5_IJNS4_1CILi2EEENSA_ILi4EEENSA_ILi1EEEEEENS1_35KernelTmaWarpSpecializedCooperativeEEENS5_IJNSA_ILi128EEENSA_ILi256EEESH_EEENS_12float_e4m3_tENS5_IJlSD_lEEESK_SL_NS4_8TiledMMAINS4_8MMA_AtomIJNS4_4SM904GMMA31MMA_64x256x32_F32E4M3E4M3_SS_TNILNSP_7ScaleInE1ELSR_1EEEEEENS4_6LayoutINS5_IJSB_SD_SD_EEENS5_IJSD_NSA_ILi0EEESW_EEEEENS5_IJNS4_10UnderscoreESZ_SZ_EEEEENS4_23SM90_TMA_LOAD_MULTICASTENS4_14ComposedLayoutINS4_7SwizzleILi3ELi4ELi3EEENS4_18smem_ptr_flag_bitsILi8EEENSU_INS5_IJNSA_ILi8EEESH_EEENS5_IJSH_SD_EEEEEEEvNS4_8identityES12_S1C_vS1D_EENS_8epilogue10collective6detail29Sm90TmaWarpSpecializedAdapterINS1G_15DefaultEpilogueISK_SL_SL_NS1F_6thread17LinearCombinationISK_Li1EffLNS1K_9ScaleType4KindE0ELNS_15FloatRoundStyleE2ESK_EENS1_15EpilogueDefaultEEEEEvvEEEEvNT_6ParamsE --------------------------
	.section	.nv.info._ZN7cutlass13device_kernelINS_4gemm6kernel13GemmUniversalIN4cute5tupleIJiiiiEEENS1_10collective13CollectiveMmaINS1_37MainloopSm90TmaGmmaWarpSpecializedFP8ILi4ENS5_IJNS4_1CILi2EEENSA_ILi4EEENSA_ILi1EEEEEENS1_35KernelTmaWarpSpecializedCooperativeEEENS5_IJNSA_ILi128EEENSA_ILi256EEESH_EEENS_12float_e4m3_tENS5_IJlSD_lEEESK_SL_NS4_8TiledMMAINS4_8MMA_AtomIJNS4_4SM904GMMA31MMA_64x256x32_F32E4M3E4M3_SS_TNILNSP_7ScaleInE1ELSR_1EEEEEENS4_6LayoutINS5_IJSB_SD_SD_EEENS5_IJSD_NSA_ILi0EEESW_EEEEENS5_IJNS4_10UnderscoreESZ_SZ_EEEEENS4_23SM90_TMA_LOAD_MULTICASTENS4_14ComposedLayoutINS4_7SwizzleILi3ELi4ELi3EEENS4_18smem_ptr_flag_bitsILi8EEENSU_INS5_IJNSA_ILi8EEESH_EEENS5_IJSH_SD_EEEEEEEvNS4_8identityES12_S1C_vS1D_EENS_8epilogue10collective6detail29Sm90TmaWarpSpecializedAdapterINS1G_15DefaultEpilogueISK_SL_SL_NS1F_6thread17LinearCombinationISK_Li1EffLNS1K_9ScaleType4KindE0ELNS_15FloatRoundStyleE2ESK_EENS1_15EpilogueDefaultEEEEEvvEEEEvNT_6ParamsE,"",@"SHT_CUDA_INFO"
	.sectionflags	@""
	.align	4


	//----- nvinfo : EIATTR_CUDA_API_VERSION
	.align		4
        /*0000*/ 	.byte	0x04, 0x37
        /*0002*/ 	.short	(.L_18 - .L_17)
.L_17:
        /*0004*/ 	.word	0x00000082


	//----- nvinfo : EIATTR_KPARAM_INFO
	.align		4
.L_18:
        /*0008*/ 	.byte	0x04, 0x17
        /*000a*/ 	.short	(.L_20 - .L_19)
.L_19:
        /*000c*/ 	.word	0x00000000
        /*0010*/ 	.short	0x0000
        /*0012*/ 	.short	0x0070
        /*0014*/ 	.byte	0x00, 0xf0, 0x01, 0x10


	//----- nvinfo : EIATTR_SPARSE_MMA_MASK
	.align		4
.L_20:
        /*0018*/ 	.byte	0x03, 0x50
        /*001a*/ 	.short	0x0000


	//----- nvinfo : EIATTR_MAXREG_COUNT
	.align		4
        /*001c*/ 	.byte	0x03, 0x1b
        /*001e*/ 	.short	0x00a8


	//----- nvinfo : EIATTR_NUM_BARRIERS
	.align		4
        /*0020*/ 	.byte	0x02, 0x4c
        /*0022*/ 	.byte	0x01
	.zero		1


	//----- nvinfo : EIATTR_ANNOTATIONS
	.align		4
        /*0024*/ 	.byte	0x04, 0x55
        /*0026*/ 	.short	(.L_22 - .L_21)


	//   ....[0]....
.L_21:
        /*0028*/ 	.word	0x00000001
        /*002c*/ 	.byte	0x10, 0x07, 0x00, 0x00, 0x01, 0x00, 0x00, 0x00, 0x00, 0x08, 0x00, 0x00, 0x01, 0x00, 0x00, 0x00
        /* <DEDUP_REMOVED lines=192> */
        /*0c3c*/ 	.byte	0x80, 0x05, 0x01, 0x00


	//----- nvinfo : EIATTR_MERCURY_ISA_VERSION
	.align		4
.L_22:
        /*0c40*/ 	.byte	0x03, 0x5f
        /*0c42*/ 	.short	0x0101


	//----- nvinfo : EIATTR_INT_WARP_WIDE_INSTR_OFFSETS
	.align		4
        /*0c44*/ 	.byte	0x04, 0x31
        /*0c46*/ 	.short	(.L_24 - .L_23)


	//   ....[0]....
.L_23:
        /*0c48*/ 	.word	0x00000550


	//   ....[1]....
        /*0c4c*/ 	.word	0x00000570


	//   ....[2]....
        /*0c50*/ 	.word	0x000006e0


	//   ....[3]....
        /*0c54*/ 	.word	0x000053c0


	//----- nvinfo : EIATTR_COOP_GROUP_MASK_REGIDS
	.align		4
.L_24:
        /*0c58*/ 	.byte	0x04, 0x29
        /*0c5a*/ 	.short	(.L_26 - .L_25)


	//   ....[0]....
.L_25:
        /*0c5c*/ 	.word	0xffffffff


	//   ....[1]....
        /*0c60*/ 	.word	0xffffffff


	//   ....[2]....
        /*0c64*/ 	.word	0xffffffff


	//   ....[3]....
        /*0c68*/ 	.word	0xffffffff


	//   ....[4]....
        /*0c6c*/ 	.word	0xffffffff


	//   ....[5]....
        /*0c70*/ 	.word	0xffffffff


	//----- nvinfo : EIATTR_COOP_GROUP_INSTR_OFFSETS
	.align		4
.L_26:
        /*0c74*/ 	.byte	0x04, 0x28
        /*0c76*/ 	.short	(.L_28 - .L_27)


	//   ....[0]....
.L_27:
        /*0c78*/ 	.word	0x00000070


	//   ....[1]....
        /*0c7c*/ 	.word	0x00000080


	//   ....[2]....
        /*0c80*/ 	.word	0x000001a0


	//   ....[3]....
        /*0c84*/ 	.word	0x000003c0


	//   ....[4]....
        /*0c88*/ 	.word	0x00000840


	//   ....[5]....
        /*0c8c*/ 	.word	0x000015c0


	//----- nvinfo : EIATTR_REG_RECONFIG
	.align		4
.L_28:
        /*0c90*/ 	.byte	0x01, 0x54
	.zero		2


	//----- nvinfo : EIATTR_MBARRIER_INSTR_OFFSETS
	.align		4
        /*0c94*/ 	.byte	0x04, 0x39
        /*0c96*/ 	.short	(.L_30 - .L_29)


	//   ....[0]....
.L_29:
        /*0c98*/ 	.word	0x00000320
        /*0c9c*/ 	.word	0x000000ff
        /*0ca0*/ 	.word	0x00000000
        /*0ca4*/ 	.short	0x0100
        /*0ca6*/ 	.byte	0x09
	.zero		1


	//   ....[1]....
        /*0ca8*/ 	.word	0x00000330
        /*0cac*/ 	.word	0x000000ff
        /*0cb0*/ 	.word	0x00000020
        /*0cb4*/ 	.short	0x0100
        /*0cb6*/ 	.byte	0x09
	.zero		1


	//   ....[2]....
        /*0cb8*/ 	.word	0x00000340
        /*0cbc*/ 	.word	0x000000ff
        /*0cc0*/ 	.word	0x00000008
        /*0cc4*/ 	.short	0x0100
        /*0cc6*/ 	.byte	0x09
	.zero		1


	//   ....[3]....
        /*0cc8*/ 	.word	0x00000350
        /*0ccc*/ 	.word	0x000000ff
        /*0cd0*/ 	.word	0x00000028
        /*0cd4*/ 	.short	0x0100
        /*0cd6*/ 	.byte	0x09
	.zero		1


	//   ....[4]....
        /*0cd8*/ 	.word	0x00000360
        /*0cdc*/ 	.word	0x000000ff
        /*0ce0*/ 	.word	0x00000010
        /*0ce4*/ 	.short	0x0100
        /*0ce6*/ 	.byte	0x09
	.zero		1


	//   ....[5]....
        /*0ce8*/ 	.word	0x00000370
        /*0cec*/ 	.word	0x000000ff
        /*0cf0*/ 	.word	0x00000030
        /*0cf4*/ 	.short	0x0100
        /*0cf6*/ 	.byte	0x09
	.zero		1


	//   ....[6]....
        /*0cf8*/ 	.word	0x00000380
        /*0cfc*/ 	.word	0x000000ff
        /*0d00*/ 	.word	0x00000018
        /*0d04*/ 	.short	0x0100
        /*0d06*/ 	.byte	0x09
	.zero		1


	//   ....[7]....
        /*0d08*/ 	.word	0x00000390
        /*0d0c*/ 	.word	0x000000ff
        /*0d10*/ 	.word	0x00000038
        /*0d14*/ 	.short	0x0100
        /*0d16*/ 	.byte	0x09
	.zero		1


	//   ....[8]....
        /*0d18*/ 	.word	0x00000770
        /*0d1c*/ 	.word	0x000000ff
        /*0d20*/ 	.word	0x00000050
        /*0d24*/ 	.short	0x0100
        /*0d26*/ 	.byte	0x06
	.zero		1


	//   ....[9]....
        /*0d28*/ 	.word	0x000007e0
        /*0d2c*/ 	.word	0x000000ff
        /*0d30*/ 	.word	0x00000058
        /*0d34*/ 	.short	0x0100
        /*0d36*/ 	.byte	0x06
	.zero		1


	//   ....[10]....
        /*0d38*/ 	.word	0x00001dc0
        /*0d3c*/ 	.word	0x000000ff
        /*0d40*/ 	.word	0x00000000
        /*0d44*/ 	.short	0x010a
        /*0d46*/ 	.byte	0x06
	.zero		1


	//   ....[11]....
        /*0d48*/ 	.word	0x00001e00
        /*0d4c*/ 	.word	0x000000ff
        /*0d50*/ 	.word	0x00000000
        /*0d54*/ 	.short	0x010a
        /*0d56*/ 	.byte	0x06
	.zero		1


	//   ....[12]....
        /*0d58*/ 	.word	0x000030d0
        /*0d5c*/ 	.word	0x000000ff
        /*0d60*/ 	.word	0x00000000
        /*0d64*/ 	.short	0x010a
        /*0d66*/ 	.byte	0x09
	.zero		1


	//   ....[13]....
        /*0d68*/ 	.word	0x00003110
        /*0d6c*/ 	.word	0x000000ff
        /*0d70*/ 	.word	0x00000000
        /*0d74*/ 	.short	0x010a
        /*0d76*/ 	.byte	0x09
	.zero		1


	//   ....[14]....
        /*0d78*/ 	.word	0x00004250
        /*0d7c*/ 	.word	0x000000e5
        /*0d80*/ 	.word	0x00000000
        /*0d84*/ 	.short	0x0101
        /*0d86*/ 	.byte	0x3f
	.zero		1


	//   ....[15]....
        /*0d88*/ 	.word	0x00005460
        /*0d8c*/ 	.word	0x00000018
        /*0d90*/ 	.word	0x00000000
        /*0d94*/ 	.short	0x0101
        /*0d96*/ 	.byte	0x3f
	.zero		1


	//   ....[16]....
        /*0d98*/ 	.word	0x0000f750
        /*0d9c*/ 	.word	0x0000000b
        /*0da0*/ 	.word	0x00000020
        /*0da4*/ 	.short	0x010a
        /*0da6*/ 	.byte	0x3f
	.zero		1


	//   ....[17]....
        /*0da8*/ 	.word	0x0000fb90
        /*0dac*/ 	.word	0x00000003
        /*0db0*/ 	.word	0x00000058
        /*0db4*/ 	.short	0x0101
        /*0db6*/ 	.byte	0x3f
	.zero		1


	//   ....[18]....
        /*0db8*/ 	.word	0x000102d0
        /*0dbc*/ 	.word	0x00000007
        /*0dc0*/ 	.word	0x00000000
        /*0dc4*/ 	.short	0x010a
        /*0dc6*/ 	.byte	0x3f
	.zero		1


	//   ....[19]....
        /*0dc8*/ 	.word	0x00010350
        /*0dcc*/ 	.word	0x00000009
        /*0dd0*/ 	.word	0x00000000
        /*0dd4*/ 	.short	0x010a
        /*0dd6*/ 	.byte	0x3f
	.zero		1


	//   ....[20]....
        /*0dd8*/ 	.word	0x000103e0
        /*0ddc*/ 	.word	0x00000006
        /*0de0*/ 	.word	0x00000000
        /*0de4*/ 	.short	0x010a
        /*0de6*/ 	.byte	0x3f
	.zero		1


	//   ....[21]....
        /*0de8*/ 	.word	0x00010470
        /*0dec*/ 	.word	0x00000003
        /*0df0*/ 	.word	0x00000000
        /*0df4*/ 	.short	0x010a
        /*0df6*/ 	.byte	0x3f
	.zero		1


	//   ....[22]....
        /*0df8*/ 	.word	0x000104e0
        /*0dfc*/ 	.word	0x00000003
        /*0e00*/ 	.word	0x00000000
        /*0e04*/ 	.short	0x010a
        /*0e06*/ 	.byte	0x3f
	.zero		1


	//   ....[23]....
        /*0e08*/ 	.word	0x00010550
        /*0e0c*/ 	.word	0x00000000
        /*0e10*/ 	.word	0x00000000
        /*0e14*/ 	.short	0x010a
        /*0e16*/ 	.byte	0x3f
	.zero		1


	//   ....[24]....
        /*0e18*/ 	.word	0x00010630
        /*0e1c*/ 	.word	0x0000000b
        /*0e20*/ 	.word	0x00000020
        /*0e24*/ 	.short	0x010a
        /*0e26*/ 	.byte	0x3f
	.zero		1


	//   ....[25]....
        /*0e28*/ 	.word	0x00010700
        /*0e2c*/ 	.word	0x00000007
        /*0e30*/ 	.word	0x00000000
        /*0e34*/ 	.short	0x010a
        /*0e36*/ 	.byte	0x3f
	.zero		1


	//   ....[26]....
        /*0e38*/ 	.word	0x00010750
        /*0e3c*/ 	.word	0x00000009
        /*0e40*/ 	.word	0x00000000
        /*0e44*/ 	.short	0x010a
        /*0e46*/ 	.byte	0x3f
	.zero		1


	//   ....[27]....
        /*0e48*/ 	.word	0x000107a0
        /*0e4c*/ 	.word	0x00000006
        /*0e50*/ 	.word	0x00000000
        /*0e54*/ 	.short	0x010a
        /*0e56*/ 	.byte	0x3f
	.zero		1


	//----- nvinfo : EIATTR_NUM_MBARRIERS
	.align		4
.L_30:
        /*0e58*/ 	.byte	0x03, 0x38
        /*0e5a*/ 	.short	0x000a


	//----- nvinfo : EIATTR_EXIT_INSTR_OFFSETS
	.align		4
        /*0e5c*/ 	.byte	0x04, 0x1c
        /*0e5e*/ 	.short	(.L_32 - .L_31)


	//   ....[0]....
.L_31:
        /*0e60*/ 	.word	0x000009d0


	//   ....[1]....
        /*0e64*/ 	.word	0x00001260


	//   ....[2]....
        /*0e68*/ 	.word	0x0000ed60


	//   ....[3]....
        /*0e6c*/ 	.word	0x0000f2f0


	//   ....[4]....
        /*0e70*/ 	.word	0x000104c0


	//----- nvinfo : EIATTR_MAX_THREADS
	.align		4
.L_32:
        /*0e74*/ 	.byte	0x04, 0x05
        /*0e76*/ 	.short	(.L_34 - .L_33)
.L_33:
        /*0e78*/ 	.word	0x00000180
        /*0e7c*/ 	.word	0x00000001
        /*0e80*/ 	.word	0x00000001


	//----- nvinfo : EIATTR_CRS_STACK_SIZE
	.align		4
.L_34:
        /*0e84*/ 	.byte	0x04, 0x1e
        /*0e86*/ 	.short	(.L_36 - .L_35)
.L_35:
        /*0e88*/ 	.word	0x00000000


	//----- nvinfo : EIATTR_CBANK_PARAM_SIZE
	.align		4
.L_36:
        /*0e8c*/ 	.byte	0x03, 0x19
        /*0e8e*/ 	.short	0x0470


	//----- nvinfo : EIATTR_PARAM_CBANK
	.align		4
        /*0e90*/ 	.byte	0x04, 0x0a
        /*0e92*/ 	.short	(.L_38 - .L_37)
	.align		4
.L_37:
        /*0e94*/ 	.word	index@(.nv.constant0._ZN7cutlass13device_kernelINS_4gemm6kernel13GemmUniversalIN4cute5tupleIJiiiiEEENS1_10collective13CollectiveMmaINS1_37MainloopSm90TmaGmmaWarpSpecializedFP8ILi4ENS5_IJNS4_1CILi2EEENSA_ILi4EEENSA_ILi1EEEEEENS1_35KernelTmaWarpSpecializedCooperativeEEENS5_IJNSA_ILi128EEENSA_ILi256EEESH_EEENS_12float_e4m3_tENS5_IJlSD_lEEESK_SL_NS4_8TiledMMAINS4_8MMA_AtomIJNS4_4SM904GMMA31MMA_64x256x32_F32E4M3E4M3_SS_TNILNSP_7ScaleInE1ELSR_1EEEEEENS4_6LayoutINS5_IJSB_SD_SD_EEENS5_IJSD_NSA_ILi0EEESW_EEEEENS5_IJNS4_10UnderscoreESZ_SZ_EEEEENS4_23SM90_TMA_LOAD_MULTICASTENS4_14ComposedLayoutINS4_7SwizzleILi3ELi4ELi3EEENS4_18smem_ptr_flag_bitsILi8EEENSU_INS5_IJNSA_ILi8EEESH_EEENS5_IJSH_SD_EEEEEEEvNS4_8identityES12_S1C_vS1D_EENS_8epilogue10collective6detail29Sm90TmaWarpSpecializedAdapterINS1G_15DefaultEpilogueISK_SL_SL_NS1F_6thread17LinearCombinationISK_Li1EffLNS1K_9ScaleType4KindE0ELNS_15FloatRoundStyleE2ESK_EENS1_15EpilogueDefaultEEEEEvvEEEEvNT_6ParamsE)
        /*0e98*/ 	.short	0x0210
        /*0e9a*/ 	.short	0x0470


	//----- nvinfo : EIATTR_SW_WAR
	.align		4
.L_38:
        /*0e9c*/ 	.byte	0x04, 0x36
        /*0e9e*/ 	.short	(.L_40 - .L_39)
.L_39:
        /*0ea0*/ 	.word	0x00000008
.L_40:


//--------------------- .nv.callgraph             --------------------------
	.section	.nv.callgraph,"",@"SHT_CUDA_CALLGRAPH"
	.align	4
	.sectionentsize	8
	.align		4
        /*0000*/ 	.word	0x00000000
	.align		4
        /*0004*/ 	.word	0xffffffff
	.align		4
        /*0008*/ 	.word	0x00000000
	.align		4
        /*000c*/ 	.word	0xfffffffe
	.align		4
        /*0010*/ 	.word	0x00000000
	.align		4
        /*0014*/ 	.word	0xfffffffd
	.align		4
        /*0018*/ 	.word	0x00000000
	.align		4
        /*001c*/ 	.word	0xfffffffc


//--------------------- .nv.constant4             --------------------------
	.section	.nv.constant4,"a",@progbits
	.align	8
	.align		8
.nv.constant4:
        /*0000*/ 	.dword	_ZN40_INTERNAL_56b580c9_4_k_cu_44762a87_221204cuda3std3__45__cpo5beginE
	.align		8
        /*0008*/ 	.dword	_ZN40_INTERNAL_56b580c9_4_k_cu_44762a87_221204cuda3std3__45__cpo3endE
	.align		8
        /*0010*/ 	.dword	_ZN40_INTERNAL_56b580c9_4_k_cu_44762a87_221204cuda3std3__45__cpo6cbeginE
	.align		8
        /*0018*/ 	.dword	_ZN40_INTERNAL_56b580c9_4_k_cu_44762a87_221204cuda3std3__45__cpo4cendE
	.align		8
        /*0020*/ 	.dword	_ZN40_INTERNAL_56b580c9_4_k_cu_44762a87_221204cuda3std3__442_GLOBAL__N__56b580c9_4_k_cu_44762a87_221206ignoreE
	.align		8
        /*0028*/ 	.dword	_ZN40_INTERNAL_56b580c9_4_k_cu_44762a87_221204cuda3std3__419piecewise_constructE
	.align		8
        /*0030*/ 	.dword	_ZN40_INTERNAL_56b580c9_4_k_cu_44762a87_221204cuda3std3__48in_placeE
	.align		8
        /*0038*/ 	.dword	_ZN40_INTERNAL_56b580c9_4_k_cu_44762a87_221204cuda3std6ranges3__45__cpo4swapE
	.align		8
        /*0040*/ 	.dword	_ZN40_INTERNAL_56b580c9_4_k_cu_44762a87_221204cuda3std6ranges3__45__cpo9iter_moveE
	.align		8
        /*0048*/ 	.dword	_ZN40_INTERNAL_56b580c9_4_k_cu_44762a87_221204cute7productE
	.align		8
        /*0050*/ 	.dword	_ZN40_INTERNAL_56b580c9_4_k_cu_44762a87_221204cute1_E


//--------------------- .text._ZN7cutlass13device_kernelINS_4gemm6kernel13GemmUniversalIN4cute5tupleIJiiiiEEENS1_10collective13CollectiveMmaINS1_37MainloopSm90TmaGmmaWarpSpecializedFP8ILi4ENS5_IJNS4_1CILi2EEENSA_ILi4EEENSA_ILi1EEEEEENS1_35KernelTmaWarpSpecializedCooperativeEEENS5_IJNSA_ILi128EEENSA_ILi256EEESH_EEENS_12float_e4m3_tENS5_IJlSD_lEEESK_SL_NS4_8TiledMMAINS4_8MMA_AtomIJNS4_4SM904GMMA31MMA_64x256x32_F32E4M3E4M3_SS_TNILNSP_7ScaleInE1ELSR_1EEEEEENS4_6LayoutINS5_IJSB_SD_SD_EEENS5_IJSD_NSA_ILi0EEESW_EEEEENS5_IJNS4_10UnderscoreESZ_SZ_EEEEENS4_23SM90_TMA_LOAD_MULTICASTENS4_14ComposedLayoutINS4_7SwizzleILi3ELi4ELi3EEENS4_18smem_ptr_flag_bitsILi8EEENSU_INS5_IJNSA_ILi8EEESH_EEENS5_IJSH_SD_EEEEEEEvNS4_8identityES12_S1C_vS1D_EENS_8epilogue10collective6detail29Sm90TmaWarpSpecializedAdapterINS1G_15DefaultEpilogueISK_SL_SL_NS1F_6thread17LinearCombinationISK_Li1EffLNS1K_9ScaleType4KindE0ELNS_15FloatRoundStyleE2ESK_EENS1_15EpilogueDefaultEEEEEvvEEEEvNT_6ParamsE --------------------------
	.section	.text._ZN7cutlass13device_kernelINS_4gemm6kernel13GemmUniversalIN4cute5tupleIJiiiiEEENS1_10collective13CollectiveMmaINS1_37MainloopSm90TmaGmmaWarpSpecializedFP8ILi4ENS5_IJNS4_1CILi2EEENSA_ILi4EEENSA_ILi1EEEEEENS1_35KernelTmaWarpSpecializedCooperativeEEENS5_IJNSA_ILi128EEENSA_ILi256EEESH_EEENS_12float_e4m3_tENS5_IJlSD_lEEESK_SL_NS4_8TiledMMAINS4_8MMA_AtomIJNS4_4SM904GMMA31MMA_64x256x32_F32E4M3E4M3_SS_TNILNSP_7ScaleInE1ELSR_1EEEEEENS4_6LayoutINS5_IJSB_SD_SD_EEENS5_IJSD_NSA_ILi0EEESW_EEEEENS5_IJNS4_10UnderscoreESZ_SZ_EEEEENS4_23SM90_TMA_LOAD_MULTICASTENS4_14ComposedLayoutINS4_7SwizzleILi3ELi4ELi3EEENS4_18smem_ptr_flag_bitsILi8EEENSU_INS5_IJNSA_ILi8EEESH_EEENS5_IJSH_SD_EEEEEEEvNS4_8identityES12_S1C_vS1D_EENS_8epilogue10collective6detail29Sm90TmaWarpSpecializedAdapterINS1G_15DefaultEpilogueISK_SL_SL_NS1F_6thread17LinearCombinationISK_Li1EffLNS1K_9ScaleType4KindE0ELNS_15FloatRoundStyleE2ESK_EENS1_15EpilogueDefaultEEEEEvvEEEEvNT_6ParamsE,"ax",@progbits
	.align	128
.text._ZN7cutlass13device_kernelINS_4gemm6kernel13GemmUniversalIN4cute5tupleIJiiiiEEENS1_10collective13CollectiveMmaINS1_37MainloopSm90TmaGmmaWarpSpecializedFP8ILi4ENS5_IJNS4_1CILi2EEENSA_ILi4EEENSA_ILi1EEEEEENS1_35KernelTmaWarpSpecializedCooperativeEEENS5_IJNSA_ILi128EEENSA_ILi256EEESH_EEENS_12float_e4m3_tENS5_IJlSD_lEEESK_SL_NS4_8TiledMMAINS4_8MMA_AtomIJNS4_4SM904GMMA31MMA_64x256x32_F32E4M3E4M3_SS_TNILNSP_7ScaleInE1ELSR_1EEEEEENS4_6LayoutINS5_IJSB_SD_SD_EEENS5_IJSD_NSA_ILi0EEESW_EEEEENS5_IJNS4_10UnderscoreESZ_SZ_EEEEENS4_23SM90_TMA_LOAD_MULTICASTENS4_14ComposedLayoutINS4_7SwizzleILi3ELi4ELi3EEENS4_18smem_ptr_flag_bitsILi8EEENSU_INS5_IJNSA_ILi8EEESH_EEENS5_IJSH_SD_EEEEEEEvNS4_8identityES12_S1C_vS1D_EENS_8epilogue10collective6detail29Sm90TmaWarpSpecializedAdapterINS1G_15DefaultEpilogueISK_SL_SL_NS1F_6thread17LinearCombinationISK_Li1EffLNS1K_9ScaleType4KindE0ELNS_15FloatRoundStyleE2ESK_EENS1_15EpilogueDefaultEEEEEvvEEEEvNT_6ParamsE:
        .type           _ZN7cutlass13device_kernelINS_4gemm6kernel13GemmUniversalIN4cute5tupleIJiiiiEEENS1_10collective13CollectiveMmaINS1_37MainloopSm90TmaGmmaWarpSpecializedFP8ILi4ENS5_IJNS4_1CILi2EEENSA_ILi4EEENSA_ILi1EEEEEENS1_35KernelTmaWarpSpecializedCooperativeEEENS5_IJNSA_ILi128EEENSA_ILi256EEESH_EEENS_12float_e4m3_tENS5_IJlSD_lEEESK_SL_NS4_8TiledMMAINS4_8MMA_AtomIJNS4_4SM904GMMA31MMA_64x256x32_F32E4M3E4M3_SS_TNILNSP_7ScaleInE1ELSR_1EEEEEENS4_6LayoutINS5_IJSB_SD_SD_EEENS5_IJSD_NSA_ILi0EEESW_EEEEENS5_IJNS4_10UnderscoreESZ_SZ_EEEEENS4_23SM90_TMA_LOAD_MULTICASTENS4_14ComposedLayoutINS4_7SwizzleILi3ELi4ELi3EEENS4_18smem_ptr_flag_bitsILi8EEENSU_INS5_IJNSA_ILi8EEESH_EEENS5_IJSH_SD_EEEEEEEvNS4_8identityES12_S1C_vS1D_EENS_8epilogue10collective6detail29Sm90TmaWarpSpecializedAdapterINS1G_15DefaultEpilogueISK_SL_SL_NS1F_6thread17LinearCombinationISK_Li1EffLNS1K_9ScaleType4KindE0ELNS_15FloatRoundStyleE2ESK_EENS1_15EpilogueDefaultEEEEEvvEEEEvNT_6ParamsE,@function
        .size           _ZN7cutlass13device_kernelINS_4gemm6kernel13GemmUniversalIN4cute5tupleIJiiiiEEENS1_10collective13CollectiveMmaINS1_37MainloopSm90TmaGmmaWarpSpecializedFP8ILi4ENS5_IJNS4_1CILi2EEENSA_ILi4EEENSA_ILi1EEEEEENS1_35KernelTmaWarpSpecializedCooperativeEEENS5_IJNSA_ILi128EEENSA_ILi256EEESH_EEENS_12float_e4m3_tENS5_IJlSD_lEEESK_SL_NS4_8TiledMMAINS4_8MMA_AtomIJNS4_4SM904GMMA31MMA_64x256x32_F32E4M3E4M3_SS_TNILNSP_7ScaleInE1ELSR_1EEEEEENS4_6LayoutINS5_IJSB_SD_SD_EEENS5_IJSD_NSA_ILi0EEESW_EEEEENS5_IJNS4_10UnderscoreESZ_SZ_EEEEENS4_23SM90_TMA_LOAD_MULTICASTENS4_14ComposedLayoutINS4_7SwizzleILi3ELi4ELi3EEENS4_18smem_ptr_flag_bitsILi8EEENSU_INS5_IJNSA_ILi8EEESH_EEENS5_IJSH_SD_EEEEEEEvNS4_8identityES12_S1C_vS1D_EENS_8epilogue10collective6detail29Sm90TmaWarpSpecializedAdapterINS1G_15DefaultEpilogueISK_SL_SL_NS1F_6thread17LinearCombinationISK_Li1EffLNS1K_9ScaleType4KindE0ELNS_15FloatRoundStyleE2ESK_EENS1_15EpilogueDefaultEEEEEvvEEEEvNT_6ParamsE,(.L_x_332 - _ZN7cutlass13device_kernelINS_4gemm6kernel13GemmUniversalIN4cute5tupleIJiiiiEEENS1_10collective13CollectiveMmaINS1_37MainloopSm90TmaGmmaWarpSpecializedFP8ILi4ENS5_IJNS4_1CILi2EEENSA_ILi4EEENSA_ILi1EEEEEENS1_35KernelTmaWarpSpecializedCooperativeEEENS5_IJNSA_ILi128EEENSA_ILi256EEESH_EEENS_12float_e4m3_tENS5_IJlSD_lEEESK_SL_NS4_8TiledMMAINS4_8MMA_AtomIJNS4_4SM904GMMA31MMA_64x256x32_F32E4M3E4M3_SS_TNILNSP_7ScaleInE1ELSR_1EEEEEENS4_6LayoutINS5_IJSB_SD_SD_EEENS5_IJSD_NSA_ILi0EEESW_EEEEENS5_IJNS4_10UnderscoreESZ_SZ_EEEEENS4_23SM90_TMA_LOAD_MULTICASTENS4_14ComposedLayoutINS4_7SwizzleILi3ELi4ELi3EEENS4_18smem_ptr_flag_bitsILi8EEENSU_INS5_IJNSA_ILi8EEESH_EEENS5_IJSH_SD_EEEEEEEvNS4_8identityES12_S1C_vS1D_EENS_8epilogue10collective6detail29Sm90TmaWarpSpecializedAdapterINS1G_15DefaultEpilogueISK_SL_SL_NS1F_6thread17LinearCombinationISK_Li1EffLNS1K_9ScaleType4KindE0ELNS_15FloatRoundStyleE2ESK_EENS1_15EpilogueDefaultEEEEEvvEEEEvNT_6ParamsE)
        .other          _ZN7cutlass13device_kernelINS_4gemm6kernel13GemmUniversalIN4cute5tupleIJiiiiEEENS1_10collective13CollectiveMmaINS1_37MainloopSm90TmaGmmaWarpSpecializedFP8ILi4ENS5_IJNS4_1CILi2EEENSA_ILi4EEENSA_ILi1EEEEEENS1_35KernelTmaWarpSpecializedCooperativeEEENS5_IJNSA_ILi128EEENSA_ILi256EEESH_EEENS_12float_e4m3_tENS5_IJlSD_lEEESK_SL_NS4_8TiledMMAINS4_8MMA_AtomIJNS4_4SM904GMMA31MMA_64x256x32_F32E4M3E4M3_SS_TNILNSP_7ScaleInE1ELSR_1EEEEEENS4_6LayoutINS5_IJSB_SD_SD_EEENS5_IJSD_NSA_ILi0EEESW_EEEEENS5_IJNS4_10UnderscoreESZ_SZ_EEEEENS4_23SM90_TMA_LOAD_MULTICASTENS4_14ComposedLayoutINS4_7SwizzleILi3ELi4ELi3EEENS4_18smem_ptr_flag_bitsILi8EEENSU_INS5_IJNSA_ILi8EEESH_EEENS5_IJSH_SD_EEEEEEEvNS4_8identityES12_S1C_vS1D_EENS_8epilogue10collective6detail29Sm90TmaWarpSpecializedAdapterINS1G_15DefaultEpilogueISK_SL_SL_NS1F_6thread17LinearCombinationISK_Li1EffLNS1K_9ScaleType4KindE0ELNS_15FloatRoundStyleE2ESK_EENS1_15EpilogueDefaultEEEEEvvEEEEvNT_6ParamsE,@"STO_CUDA_ENTRY STV_DEFAULT"
_ZN7cutlass13device_kernelINS_4gemm6kernel13GemmUniversalIN4cute5tupleIJiiiiEEENS1_10collective13CollectiveMmaINS1_37MainloopSm90TmaGmmaWarpSpecializedFP8ILi4ENS5_IJNS4_1CILi2EEENSA_ILi4EEENSA_ILi1EEEEEENS1_35KernelTmaWarpSpecializedCooperativeEEENS5_IJNSA_ILi128EEENSA_ILi256EEESH_EEENS_12float_e4m3_tENS5_IJlSD_lEEESK_SL_NS4_8TiledMMAINS4_8MMA_AtomIJNS4_4SM904GMMA31MMA_64x256x32_F32E4M3E4M3_SS_TNILNSP_7ScaleInE1ELSR_1EEEEEENS4_6LayoutINS5_IJSB_SD_SD_EEENS5_IJSD_NSA_ILi0EEESW_EEEEENS5_IJNS4_10UnderscoreESZ_SZ_EEEEENS4_23SM90_TMA_LOAD_MULTICASTENS4_14ComposedLayoutINS4_7SwizzleILi3ELi4ELi3EEENS4_18smem_ptr_flag_bitsILi8EEENSU_INS5_IJNSA_ILi8EEESH_EEENS5_IJSH_SD_EEEEEEEvNS4_8identityES12_S1C_vS1D_EENS_8epilogue10collective6detail29Sm90TmaWarpSpecializedAdapterINS1G_15DefaultEpilogueISK_SL_SL_NS1F_6thread17LinearCombinationISK_Li1EffLNS1K_9ScaleType4KindE0ELNS_15FloatRoundStyleE2ESK_EENS1_15EpilogueDefaultEEEEEvvEEEEvNT_6ParamsE:
[----:B------:R-:W0:Y:S02]  /*0000*/  LDC R1, c[0x0][0x28] ;  /* 0x00000a00ff017b82 */ /* 0x000e240000000800 */
[----:B0-----:R-:W-:Y:S01]  /*0010*/  VIADD R1, R1, 0xffffff08 ;  /* 0xffffff0801017836 */ /* 0x001fe20000000000 */
[----:B------:R-:W0:Y:S01]  /*0020*/  S2R R4, SR_TID.X ;  /* 0x0000000000047919 */ /* 0x000e220000002100 */
[----:B------:R-:W-:Y:S01]  /*0030*/  ELECT P0, URZ, PT ;  /* 0x00000000003f782f */ /* 0x000fe20003800000 */
[----:B------:R-:W-:Y:S01]  /*0040*/  BSSY B0, `(.L_x_0) ;  /* 0x0000015000007945 */ /* 0x000fe20003800000 */
[--C-:B0-----:R-:W-:Y:S02]  /*0050*/  SHF.R.U32.HI R0, RZ, 0x5, R4.reuse ;  /* 0x00000005ff007819 */ /* 0x101fe40000011604 */
[----:B------:R-:W-:-:S03]  /*0060*/  SHF.R.U32.HI R2, RZ, 0x7, R4 ;  /* 0x00000007ff027819 */ /* 0x000fc60000011604 */
[----:B------:R-:W0:Y:S04]  /*0070*/  SHFL.IDX PT, R3, R0, RZ, 0x1f ;  /* 0x00001fff00037589 */ /* 0x000e2800000e0000 */
[----:B------:R-:W1:Y:S01]  /*0080*/  SHFL.IDX PT, R2, R2, RZ, 0x1f ;  /* 0x00001fff02027589 */ /* 0x000e6200000e0000 */
[----:B0-----:R-:W-:Y:S02]  /*0090*/  R2UR UR4, R3 ;  /* 0x00000000030472ca */ /* 0x001fe400000e0000 */
[----:B-1----:R-:W-:-:S11]  /*00a0*/  R2UR UR6, R2 ;  /* 0x00000000020672ca */ /* 0x002fd600000e0000 */
[----:B------:R-:W-:Y:S02]  /*00b0*/  USHF.R.S32.HI UR5, URZ, 0x1f, UR4 ;  /* 0x0000001f3f057899 */ /* 0x000fe40008011404 */
[----:B------:R-:W-:Y:S02]  /*00c0*/  ISETP.NE.OR P0, PT, RZ, UR4, !P0 ;  /* 0x00000004ff007c0c */ /* 0x000fe4000c705670 */
[----:B------:R-:W-:-:S04]  /*00d0*/  ULEA.HI UR5, UR5, UR4, URZ, 0x2 ;  /* 0x0000000405057291 */ /* 0x000fc8000f8f103f */
[----:B------:R-:W-:-:S04]  /*00e0*/  ULOP3.LUT UR5, UR5, 0xfffffffc, URZ, 0xc0, !UPT ;  /* 0xfffffffc05057892 */ /* 0x000fc8000f8ec03f */
[----:B------:R-:W-:-:S03]  /*00f0*/  UIADD3 UR8, UR4, -UR5, URZ ;  /* 0x8000000504087290 */ /* 0x000fc6000fffe03f */
[----:B------:R-:W-:Y:S09]  /*0100*/  @P0 BRA `(.L_x_1) ;  /* 0x0000000000200947 */ /* 0x000ff20003800000 */
[----:B------:R-:W-:Y:S02]  /*0110*/  ULDC.64 UR4, c[0x0][0x198] ;  /* 0x0000660000047ab9 */ /* 0x000fe40000000a00 */
[----:B------:R-:W-:Y:S02]  /*0120*/  UIADD3 UR10, UP0, UR4, 0xf0, URZ ;  /* 0x000000f0040a7890 */ /* 0x000fe4000ff1e03f */
[----:B------:R-:W-:Y:S02]  /*0130*/  UIADD3 UR4, UP1, UR4, 0x1f0, URZ ;  /* 0x000001f004047890 */ /* 0x000fe4000ff3e03f */
[----:B------:R-:W-:Y:S02]  /*0140*/  UIADD3.X UR11, URZ, UR5, URZ, UP0, !UPT ;  /* 0x000000053f0b7290 */ /* 0x000fe400087fe43f */
[----:B------:R-:W-:-:S07]  /*0150*/  UIADD3.X UR5, URZ, UR5, URZ, UP1, !UPT ;  /* 0x000000053f057290 */ /* 0x000fce0008ffe43f */
[----:B------:R0:W-:Y:S02]  /*0160*/  UTMACCTL.PF [UR10] ;  /* 0x000000000a0079b9 */ /* 0x0001e40008040000 */
[----:B------:R0:W-:Y:S02]  /*0170*/  UTMACCTL.PF [UR4] ;  /* 0x00000000040079b9 */ /* 0x0001e40008040000 */
[----:B0-----:R-:W-:Y:S01]  /*0180*/  NOP ;  /* 0x0000000000007918 */ /* 0x001fe20000000000 */
.L_x_1:
[----:B------:R-:W-:Y:S05]  /*0190*/  BSYNC B0 ;  /* 0x0000000000007941 */ /* 0x000fea0003800000 */
.L_x_0:
[----:B------:R-:W0:Y:S01]  /*01a0*/  SHFL.IDX PT, R3, R0, RZ, 0x1f ;  /* 0x00001fff00037589 */ /* 0x000e2200000e0000 */
[----:B------:R-:W-:Y:S01]  /*01b0*/  UISETP.NE.AND UP0, UPT, UR8, 0x3, UPT ;  /* 0x000000030800788c */ /* 0x000fe2000bf05270 */
[----:B------:R-:W-:Y:S01]  /*01c0*/  ISETP.NE.AND P1, PT, RZ, UR6, PT ;  /* 0x00000006ff007c0c */ /* 0x000fe2000bf25270 */
[----:B------:R-:W-:Y:S02]  /*01d0*/  UIADD3 UR10, UR6, -0x1, URZ ;  /* 0xffffffff060a7890 */ /* 0x000fe4000fffe03f */
[----:B------:R-:W-:Y:S02]  /*01e0*/  UISETP.EQ.OR UP0, UPT, UR8, URZ, !UP0 ;  /* 0x0000003f0800728c */ /* 0x000fe4000c702670 */
[----:B------:R-:W-:Y:S02]  /*01f0*/  UISETP.GE.U32.AND UP1, UPT, UR10, 0x2, UPT ;  /* 0x000000020a00788c */ /* 0x000fe4000bf26070 */
[----:B------:R-:W-:-:S04]  /*0200*/  UISETP.EQ.AND UP0, UPT, UR6, URZ, UP0 ;  /* 0x0000003f0600728c */ /* 0x000fc80008702270 */
[----:B------:R-:W-:-:S04]  /*0210*/  USEL UR13, URZ, 0x1, !UP0 ;  /* 0x000000013f0d7887 */ /* 0x000fc8000c000000 */
[----:B------:R-:W-:Y:S01]  /*0220*/  USEL UR13, UR13, 0x2, UP1 ;  /* 0x000000020d0d7887 */ /* 0x000fe20008800000 */
[----:B0-----:R-:W-:-:S13]  /*0230*/  ISETP.NE.AND P0, PT, R3, RZ, PT ;  /* 0x000000ff0300720c */ /* 0x001fda0003f05270 */
[----:B------:R-:W-:Y:S05]  /*0240*/  @P0 BRA `(.L_x_2) ;  /* 0x0000000000580947 */ /* 0x000fea0003800000 */
[----:B------:R-:W0:Y:S01]  /*0250*/  S2UR UR9, SR_CgaCtaId ;  /* 0x00000000000979c3 */ /* 0x000e220000008800 */
[----:B------:R-:W-:Y:S01]  /*0260*/  UMOV UR4, 0x400 ;  /* 0x0000040000047882 */ /* 0x000fe20000000000 */
[----:B------:R-:W-:Y:S01]  /*0270*/  UMOV UR5, 0x1 ;  /* 0x0000000100057882 */ /* 0x000fe20000000000 */
[----:B------:R-:W-:Y:S01]  /*0280*/  UMOV UR6, 0xa ;  /* 0x0000000a00067882 */ /* 0x000fe20000000000 */
[----:B------:R-:W-:Y:S01]  /*0290*/  ELECT P0, URZ, PT ;  /* 0x00000000003f782f */ /* 0x000fe20003800000 */
[----:B------:R-:W-:-:S04]  /*02a0*/  UIADD3 UR6, -UR6, 0x100000, URZ ;  /* 0x0010000006067890 */ /* 0x000fc8000fffe13f */
[----:B------:R-:W-:Y:S02]  /*02b0*/  USHF.L.U32 UR7, UR6, 0xb, URZ ;  /* 0x0000000b06077899 */ /* 0x000fe4000800063f */
[----:B------:R-:W-:Y:S02]  /*02c0*/  USHF.L.U32 UR6, UR6, 0x1, URZ ;  /* 0x0000000106067899 */ /* 0x000fe4000800063f */
[----:B0-----:R-:W-:Y:S02]  /*02d0*/  ULEA UR9, UR9, UR4, 0x18 ;  /* 0x0000000409097291 */ /* 0x001fe4000f8ec03f */
[----:B------:R-:W-:-:S04]  /*02e0*/  UIADD3 UR4, -UR5, 0x100000, URZ ;  /* 0x0010000005047890 */ /* 0x000fc8000fffe13f */
[----:B------:R-:W-:Y:S02]  /*02f0*/  USHF.L.U32 UR5, UR4, 0xb, URZ ;  /* 0x0000000b04057899 */ /* 0x000fe4000800063f */
[----:B------:R-:W-:Y:S01]  /*0300*/  USHF.L.U32 UR4, UR4, 0x1, URZ ;  /* 0x0000000104047899 */ /* 0x000fe2000800063f */
[----:B------:R-:W0:Y:S11]  /*0310*/  FENCE.VIEW.ASYNC.S ;  /* 0x00000000000073c6 */ /* 0x000e360000000000 */
[----:B0-----:R0:W1:Y:S01]  /*0320*/  SYNCS.EXCH.64 URZ, [UR9], UR4 ;  /* 0x00000004093f75b2 */ /* 0x0010620008000100 */
[----:B------:R0:W2:Y:S01]  /*0330*/  SYNCS.EXCH.64 URZ, [UR9+0x20], UR6 ;  /* 0x00002006093f75b2 */ /* 0x0000a20008000100 */
[----:B------:R0:W3:Y:S01]  /*0340*/  SYNCS.EXCH.64 URZ, [UR9+0x8], UR4 ;  /* 0x00000804093f75b2 */ /* 0x0000e20008000100 */
[----:B------:R0:W4:Y:S01]  /*0350*/  SYNCS.EXCH.64 URZ, [UR9+0x28], UR6 ;  /* 0x00002806093f75b2 */ /* 0x0001220008000100 */
[----:B------:R0:W0:Y:S01]  /*0360*/  SYNCS.EXCH.64 URZ, [UR9+0x10], UR4 ;  /* 0x00001004093f75b2 */ /* 0x0000220008000100 */
[----:B------:R0:W0:Y:S01]  /*0370*/  SYNCS.EXCH.64 URZ, [UR9+0x30], UR6 ;  /* 0x00003006093f75b2 */ /* 0x0000220008000100 */
[----:B------:R0:W0:Y:S01]  /*0380*/  SYNCS.EXCH.64 URZ, [UR9+0x18], UR4 ;  /* 0x00001804093f75b2 */ /* 0x0000220008000100 */
[----:B------:R0:W0:Y:S01]  /*0390*/  SYNCS.EXCH.64 URZ, [UR9+0x38], UR6 ;  /* 0x00003806093f75b2 */ /* 0x0000220008000100 */
[----:B------:R-:W-:Y:S01]  /*03a0*/  NOP ;  /* 0x0000000000007918 */ /* 0x000fe20000000000 */
.L_x_2:
[----:B------:R-:W-:Y:S01]  /*03b0*/  SHF.R.S32.HI R2, RZ, 0x1f, R4 ;  /* 0x0000001fff027819 */ /* 0x000fe20000011404 */
[----:B------:R-:W5:Y:S01]  /*03c0*/  SHFL.IDX PT, R0, R0, RZ, 0x1f ;  /* 0x00001fff00007589 */ /* 0x000f6200000e0000 */
[----:B0-----:R-:W0:Y:S01]  /*03d0*/  S2UR UR9, SR_CTAID.X ;  /* 0x00000000000979c3 */ /* 0x001e220000002500 */
[----:B------:R-:W-:Y:S02]  /*03e0*/  ELECT P0, URZ, PT ;  /* 0x00000000003f782f */ /* 0x000fe40003800000 */
[----:B------:R-:W-:Y:S01]  /*03f0*/  LEA.HI R2, R2, R4, RZ, 0x7 ;  /* 0x0000000402027211 */ /* 0x000fe200078f38ff */
[----:B------:R-:W-:Y:S01]  /*0400*/  ULDC UR4, c[0x0][0x150] ;  /* 0x0000540000047ab9 */ /* 0x000fe20000000800 */
[----:B------:R-:W-:Y:S01]  /*0410*/  SHF.R.S32.HI R6, RZ, 0x1f, R3 ;  /* 0x0000001fff067819 */ /* 0x000fe20000011403 */
[----:B------:R-:W-:Y:S01]  /*0420*/  NOP ;  /* 0x0000000000007918 */ /* 0x000fe20000000000 */
[----:B------:R-:W-:Y:S01]  /*0430*/  LOP3.LUT R2, R2, 0xffffff80, RZ, 0xc0, !PT ;  /* 0xffffff8002027812 */ /* 0x000fe200078ec0ff */
[----:B------:R-:W-:Y:S01]  /*0440*/  NOP ;  /* 0x0000000000007918 */ /* 0x000fe20000000000 */
[----:B------:R-:W-:Y:S01]  /*0450*/  LEA.HI R6, R6, R3, RZ, 0x2 ;  /* 0x0000000306067211 */ /* 0x000fe200078f10ff */
[----:B------:R-:W1:Y:S02]  /*0460*/  LDC R8, c[0x0][0x144] ;  /* 0x00005100ff087b82 */ /* 0x000e640000000800 */
[----:B------:R-:W-:Y:S01]  /*0470*/  IMAD.IADD R4, R4, 0x1, -R2 ;  /* 0x0000000104047824 */ /* 0x000fe200078e0a02 */
[----:B------:R-:W-:Y:S01]  /*0480*/  LOP3.LUT R6, R6, 0x3ffffffc, RZ, 0xc0, !PT ;  /* 0x3ffffffc06067812 */ /* 0x000fe200078ec0ff */
[----:B------:R-:W2:Y:S03]  /*0490*/  S2R R2, SR_CTAID.Y ;  /* 0x0000000000027919 */ /* 0x000ea60000002600 */
[----:B------:R-:W-:Y:S01]  /*04a0*/  SHF.R.S32.HI R5, RZ, 0x1f, R4 ;  /* 0x0000001fff057819 */ /* 0x000fe20000011404 */
[----:B------:R-:W-:Y:S01]  /*04b0*/  IMAD.IADD R6, R3, 0x1, -R6 ;  /* 0x0000000103067824 */ /* 0x000fe200078e0a06 */
[----:B------:R-:W3:Y:S02]  /*04c0*/  LDC R11, c[0x0][0x148] ;  /* 0x00005200ff0b7b82 */ /* 0x000ee40000000800 */
[----:B------:R-:W-:-:S02]  /*04d0*/  LEA.HI R5, R5, R4, RZ, 0x3 ;  /* 0x0000000405057211 */ /* 0x000fc400078f18ff */
[----:B-----5:R-:W-:Y:S02]  /*04e0*/  ISETP.NE.OR P0, PT, R0, RZ, !P0 ;  /* 0x000000ff0000720c */ /* 0x020fe40004705670 */
[--C-:B------:R-:W-:Y:S02]  /*04f0*/  SHF.R.S32.HI R0, RZ, 0x3, R5.reuse ;  /* 0x00000003ff007819 */ /* 0x100fe40000011405 */
[----:B------:R-:W-:Y:S02]  /*0500*/  SHF.R.S32.HI R5, RZ, 0x1f, R5 ;  /* 0x0000001fff057819 */ /* 0x000fe40000011405 */
[----:B0-----:R-:W-:Y:S02]  /*0510*/  I2FP.F32.U32 R7, UR9 ;  /* 0x0000000900077c45 */ /* 0x001fe40008201000 */
[----:B------:R-:W-:-:S03]  /*0520*/  LEA.HI R5, R5, R0, RZ, 0x2 ;  /* 0x0000000005057211 */ /* 0x000fc600078f10ff */
[----:B------:R-:W-:Y:S01]  /*0530*/  FMUL R7, R7, UR4 ;  /* 0x0000000407077c20 */ /* 0x000fe20008400000 */
[----:B------:R-:W-:Y:S01]  /*0540*/  LOP3.LUT R5, R5, 0xfffffffc, RZ, 0xc0, !PT ;  /* 0xfffffffc05057812 */ /* 0x000fe200078ec0ff */
[----:B------:R-:W-:Y:S01]  /*0550*/  VOTEU.ALL UP0, P0 ;  /* 0x00000000003f7886 */ /* 0x000fe20000000000 */
[----:B------:R-:W-:Y:S01]  /*0560*/  ULDC UR4, c[0x0][0x154] ;  /* 0x0000550000047ab9 */ /* 0x000fe20000000800 */
[----:B------:R-:W-:Y:S02]  /*0570*/  VOTEU.ALL UP1, P0 ;  /* 0x00000000003f7886 */ /* 0x000fe40000020000 */
[----:B------:R-:W0:Y:S01]  /*0580*/  F2I.U32.TRUNC.NTZ R7, R7 ;  /* 0x0000000700077305 */ /* 0x000e22000020f000 */
[----:B------:R-:W-:Y:S01]  /*0590*/  IMAD.IADD R5, R0, 0x1, -R5 ;  /* 0x0000000100057824 */ /* 0x000fe200078e0a05 */
[----:B------:R-:W5:Y:S01]  /*05a0*/  @!UP0 S2UR UR7, SR_CgaCtaId ;  /* 0x00000000000789c3 */ /* 0x000f620000008800 */
[----:B------:R-:W-:Y:S02]  /*05b0*/  @!UP0 UMOV UR6, 0x400 ;  /* 0x0000040000068882 */ /* 0x000fe40000000000 */
[----:B------:R-:W-:Y:S01]  /*05c0*/  IMAD R5, R6, 0x4, R5 ;  /* 0x0000000406057824 */ /* 0x000fe200078e0205 */
[----:B--2---:R-:W-:-:S04]  /*05d0*/  I2FP.F32.U32 R9, R2 ;  /* 0x0000000200097245 */ /* 0x004fc80000201000 */
[----:B------:R-:W-:Y:S01]  /*05e0*/  LEA.HI R0, R5, R5, RZ, 0x1 ;  /* 0x0000000505007211 */ /* 0x000fe200078f08ff */
[----:B------:R-:W-:Y:S01]  /*05f0*/  FMUL R9, R9, UR4 ;  /* 0x0000000409097c20 */ /* 0x000fe20008400000 */
[----:B------:R-:W-:Y:S02]  /*0600*/  UMOV UR4, 0x20 ;  /* 0x0000002000047882 */ /* 0x000fe40000000000 */
[----:B------:R-:W-:Y:S01]  /*0610*/  LOP3.LUT R6, R0, 0xfffffffe, RZ, 0xc0, !PT ;  /* 0xfffffffe00067812 */ /* 0x000fe200078ec0ff */
[----:B0-----:R-:W-:Y:S01]  /*0620*/  IMAD.MOV R13, RZ, RZ, -R7 ;  /* 0x000000ffff0d7224 */ /* 0x001fe200078e0a07 */
[----:B------:R-:W-:-:S04]  /*0630*/  @!UP0 UIADD3 UR4, -UR4, 0x100000, URZ ;  /* 0x0010000004048890 */ /* 0x000fc8000fffe13f */
[----:B------:R-:W-:Y:S02]  /*0640*/  @!UP0 USHF.L.U32 UR5, UR4, 0xb, URZ ;  /* 0x0000000b04058899 */ /* 0x000fe4000800063f */
[----:B------:R-:W-:Y:S01]  /*0650*/  @!UP0 USHF.L.U32 UR4, UR4, 0x1, URZ ;  /* 0x0000000104048899 */ /* 0x000fe2000800063f */
[----:B------:R-:W0:Y:S01]  /*0660*/  F2I.U32.TRUNC.NTZ R9, R9 ;  /* 0x0000000900097305 */ /* 0x000e22000020f000 */
[----:B-1----:R-:W-:Y:S02]  /*0670*/  IMAD R0, R8, R13, UR9 ;  /* 0x0000000908007e24 */ /* 0x002fe4000f8e020d */
[C---:B------:R-:W-:Y:S02]  /*0680*/  IMAD.IADD R7, R5.reuse, 0x1, -R6 ;  /* 0x0000000105077824 */ /* 0x040fe400078e0a06 */
[----:B------:R-:W-:-:S03]  /*0690*/  IMAD.SHL.U32 R6, R5, 0x4, RZ ;  /* 0x0000000405067824 */ /* 0x000fc600078e00ff */
[----:B------:R-:W-:Y:S01]  /*06a0*/  ISETP.NE.AND P2, PT, R7, R0, PT ;  /* 0x000000000700720c */ /* 0x000fe20003f45270 */
[----:B-----5:R-:W-:Y:S01]  /*06b0*/  @!UP0 ULEA UR6, UR7, UR6, 0x18 ;  /* 0x0000000607068291 */ /* 0x020fe2000f8ec03f */
[----:B------:R-:W-:Y:S01]  /*06c0*/  LOP3.LUT R10, R5, 0xc, R6, 0x78, !PT ;  /* 0x0000000c050a7812 */ /* 0x000fe200078e7806 */
[----:B------:R-:W1:Y:S01]  /*06d0*/  LDC R7, c[0x0][0x140] ;  /* 0x00005000ff077b82 */ /* 0x000e620000000800 */
[----:B------:R-:W-:Y:S01]  /*06e0*/  VOTEU.ALL UP0, P0 ;  /* 0x00000000003f7886 */ /* 0x000fe20000000000 */
[----:B------:R-:W-:Y:S01]  /*06f0*/  LOP3.LUT P0, RZ, R4, 0x7, RZ, 0xc0, !PT ;  /* 0x0000000704ff7812 */ /* 0x000fe2000780c0ff */
[----:B0-----:R-:W-:Y:S01]  /*0700*/  IMAD.MOV R12, RZ, RZ, -R9 ;  /* 0x000000ffff0c7224 */ /* 0x001fe200078e0a09 */
[----:B------:R0:W-:Y:S01]  /*0710*/  STL [R1+0x74], R10 ;  /* 0x0000740a01007387 */ /* 0x0001e20000100800 */
[----:B------:R-:W-:Y:S01]  /*0720*/  IMAD.MOV.U32 R4, RZ, RZ, 0x1 ;  /* 0x00000001ff047424 */ /* 0x000fe200078e00ff */
[----:B------:R-:W-:Y:S01]  /*0730*/  ISETP.LT.U32.AND P0, PT, R10, 0x8, !P0 ;  /* 0x000000080a00780c */ /* 0x000fe20004701070 */
[----:B---3--:R-:W-:-:S03]  /*0740*/  IMAD R6, R11, R12, R2 ;  /* 0x0000000c0b067224 */ /* 0x008fc600078e0202 */
[----:B------:R-:W-:Y:S01]  /*0750*/  @P2 LEA.HI R5, R10, R10, RZ, 0x1 ;  /* 0x0000000a0a052211 */ /* 0x000fe200078f08ff */
[----:B------:R-:W2:Y:S02]  /*0760*/  FENCE.VIEW.ASYNC.S ;  /* 0x00000000000073c6 */ /* 0x000ea40000000000 */
[----:B--2---:R0:W2:Y:S01]  /*0770*/  @!UP0 SYNCS.EXCH.64 URZ, [UR6+0x50], UR4 ;  /* 0x00005004063f85b2 */ /* 0x0040a20008000100 */
[----:B------:R-:W-:-:S04]  /*0780*/  @P2 SHF.R.S32.HI R5, RZ, 0x1, R5 ;  /* 0x00000001ff052819 */ /* 0x000fc80000011405 */
[----:B------:R-:W-:Y:S02]  /*0790*/  @P2 ISETP.NE.AND P3, PT, R5, R6, PT ;  /* 0x000000060500220c */ /* 0x000fe40003f65270 */
[----:B------:R-:W-:Y:S02]  /*07a0*/  SEL R5, RZ, 0x1, !P0 ;  /* 0x00000001ff057807 */ /* 0x000fe40004000000 */
[----:B------:R-:W-:Y:S02]  /*07b0*/  @P2 SEL R4, RZ, 0x1, P3 ;  /* 0x00000001ff042807 */ /* 0x000fe40001800000 */
[----:B-1----:R-:W-:Y:S02]  /*07c0*/  ISETP.EQ.U32.AND P4, PT, R7, 0x1, PT ;  /* 0x000000010700780c */ /* 0x002fe40003f82070 */
[----:B------:R-:W-:Y:S01]  /*07d0*/  LOP3.LUT R4, R4, R5, RZ, 0xc0, !PT ;  /* 0x0000000504047212 */ /* 0x000fe200078ec0ff */
[----:B------:R0:W1:Y:S01]  /*07e0*/  @!UP1 SYNCS.EXCH.64 URZ, [UR6+0x58], UR4 ;  /* 0x00005804063f95b2 */ /* 0x0000620008000100 */
[----:B------:R-:W-:-:S03]  /*07f0*/  NOP ;  /* 0x0000000000007918 */ /* 0x000fc60000000000 */
[----:B------:R0:W-:Y:S06]  /*0800*/  STL [R1+0x70], R4 ;  /* 0x0000700401007387 */ /* 0x0001ec0000100800 */
[----:B--2---:R-:W-:Y:S05]  /*0810*/  @!P4 BRA `(.L_x_3) ;  /* 0x000000000008c947 */ /* 0x004fea0003800000 */
[----:B-1--4-:R-:W-:Y:S01]  /*0820*/  UCGABAR_ARV ;  /* 0x00000000000079c7 */ /* 0x012fe20008000000 */
[----:B------:R-:W-:Y:S05]  /*0830*/  BRA `(.L_x_4) ;  /* 0x0000000000047947 */ /* 0x000fea0003800000 */
.L_x_3:
[----:B-1--4-:R-:W-:Y:S01]  /*0840*/  NOP ;  /* 0x0000000000007918 */ /* 0x012fe20000000000 */
.L_x_4:
[----:B------:R-:W1:Y:S01]  /*0850*/  LDC R3, c[0x0][0x65c] ;  /* 0x00019700ff037b82 */ /* 0x000e620000000800 */
[----:B0-----:R-:W-:Y:S02]  /*0860*/  IMAD.U32 R4, RZ, RZ, UR9 ;  /* 0x00000009ff047e24 */ /* 0x001fe4000f8e00ff */
[----:B------:R-:W-:Y:S01]  /*0870*/  IMAD.MOV.U32 R5, RZ, RZ, RZ ;  /* 0x000000ffff057224 */ /* 0x000fe200078e00ff */
[----:B-1----:R-:W-:-:S13]  /*0880*/  ISETP.NE.AND P2, PT, R3, 0x1, PT ;  /* 0x000000010300780c */ /* 0x002fda0003f45270 */
[----:B------:R-:W0:Y:S01]  /*0890*/  @P2 LDC R7, c[0x0][0x10] ;  /* 0x00000400ff072b82 */ /* 0x000e220000000800 */
[----:B------:R-:W-:Y:S02]  /*08a0*/  @P2 IMAD.MOV.U32 R3, RZ, RZ, RZ ;  /* 0x000000ffff032224 */ /* 0x000fe400078e00ff */
[----:B------:R-:W-:-:S05]  /*08b0*/  @P2 IMAD.MOV.U32 R13, RZ, RZ, RZ ;  /* 0x000000ffff0d2224 */ /* 0x000fca00078e00ff */
[----:B------:R-:W1:Y:S01]  /*08c0*/  @!P2 LDC R9, c[0x0][0xc] ;  /* 0x00000300ff09ab82 */ /* 0x000e620000000800 */
[----:B0-----:R-:W-:-:S04]  /*08d0*/  @P2 IMAD.WIDE.U32 R6, R7, UR9, R2 ;  /* 0x0000000907062c25 */ /* 0x001fc8000f8e0002 */
[----:B------:R-:W-:Y:S02]  /*08e0*/  @P2 IMAD.MOV.U32 R19, RZ, RZ, R6 ;  /* 0x000000ffff132224 */ /* 0x000fe400078e0006 */
[----:B------:R-:W-:Y:S02]  /*08f0*/  @P2 IMAD.IADD R23, R7, 0x1, R13 ;  /* 0x0000000107172824 */ /* 0x000fe400078e020d */
[----:B-1----:R-:W-:-:S04]  /*0900*/  @!P2 IMAD.WIDE.U32 R4, R2, R9, R4 ;  /* 0x000000090204a225 */ /* 0x002fc800078e0004 */
[----:B------:R-:W-:Y:S02]  /*0910*/  @!P2 IMAD.MOV.U32 R19, RZ, RZ, R4 ;  /* 0x000000ffff13a224 */ /* 0x000fe400078e0004 */
[----:B------:R-:W-:-:S03]  /*0920*/  @!P2 IMAD.MOV.U32 R23, RZ, RZ, R5 ;  /* 0x000000ffff17a224 */ /* 0x000fc600078e0005 */
[----:B------:R0:W-:Y:S04]  /*0930*/  STL [R1+0x7c], R19 ;  /* 0x00007c1301007387 */ /* 0x0001e80000100800 */
[----:B------:R0:W-:Y:S01]  /*0940*/  STL [R1+0x78], R23 ;  /* 0x0000781701007387 */ /* 0x0001e20000100800 */
[----:B------:R-:W-:Y:S05]  /*0950*/  @!P4 BRA `(.L_x_5) ;  /* 0x00000000000cc947 */ /* 0x000fea0003800000 */
[----:B------:R-:W-:Y:S01]  /*0960*/  UCGABAR_WAIT ;  /* 0x0000000000007dc7 */ /* 0x000fe20008000000 */
[----:B------:R-:W-:Y:S01]  /*0970*/  CCTL.IVALL ;  /* 0x00000000ff00798f */ /* 0x000fe20002000000 */
[----:B------:R-:W-:Y:S05]  /*0980*/  BRA `(.L_x_6) ;  /* 0x0000000000047947 */ /* 0x000fea0003800000 */
.L_x_5:
[----:B------:R-:W-:Y:S06]  /*0990*/  BAR.SYNC.DEFER_BLOCKING 0x0 ;  /* 0x0000000000007b1d */ /* 0x000fec0000010000 */
.L_x_6:
[----:B------:R-:W-:Y:S05]  /*09a0*/  @!P1 BRA `(.L_x_7) ;  /* 0x000000e000f09947 */ /* 0x000fea0003800000 */
[----:B------:R-:W-:-:S06]  /*09b0*/  UISETP.GT.U32.AND UP0, UPT, UR10, 0x1, UPT ;  /* 0x000000010a00788c */ /* 0x000fcc000bf04070 */
[----:B------:R-:W-:-:S13]  /*09c0*/  PLOP3.LUT P0, PT, PT, PT, UP0, 0x80, 0x0 ;  /* 0x000000000000781c */ /* 0x000fda0003f0f008 */
[----:B------:R-:W-:Y:S05]  /*09d0*/  @P0 EXIT ;  /* 0x000000000000094d */ /* 0x000fea0003800000 */
[----:B------:R-:W-:Y:S01]  /*09e0*/  IMAD.MOV.U32 R6, RZ, RZ, -0x1 ;  /* 0xffffffffff067424 */ /* 0x000fe200078e00ff */
[----:B------:R-:W-:Y:S01]  /*09f0*/  ULDC.64 UR4, c[0x0][0x650] ;  /* 0x0001940000047ab9 */ /* 0x000fe20000000a00 */
[----:B------:R-:W-:Y:S01]  /*0a00*/  IMAD.MOV.U32 R5, RZ, RZ, -0x1 ;  /* 0xffffffffff057424 */ /* 0x000fe200078e00ff */
[----:B------:R-:W-:Y:S01]  /*0a10*/  ISETP.GE.U32.AND P0, PT, R19, UR4, PT ;  /* 0x0000000413007c0c */ /* 0x000fe2000bf06070 */
[----:B------:R-:W-:Y:S01]  /*0a20*/  UMOV UR22, 0xffffffff ;  /* 0xffffffff00167882 */ /* 0x000fe20000000000 */
[----:B------:R1:W-:Y:S01]  /*0a30*/  STL [R1+0x84], R6 ;  /* 0x0000840601007387 */ /* 0x0003e20000100800 */
[----:B------:R-:W-:Y:S02]  /*0a40*/  PRMT R4, RZ, 0x7610, R4 ;  /* 0x00007610ff047816 */ /* 0x000fe40000000004 */
[----:B------:R-:W-:Y:S01]  /*0a50*/  ISETP.GE.U32.AND.EX P0, PT, R23, UR5, PT, P0 ;  /* 0x0000000517007c0c */ /* 0x000fe2000bf06100 */
[----:B------:R1:W-:-:S12]  /*0a60*/  STL [R1+0x80], R5 ;  /* 0x0000800501007387 */ /* 0x0003d80000100800 */
[----:B-1----:R-:W-:Y:S05]  /*0a70*/  @P0 BRA `(.L_x_8) ;  /* 0x0000000400380947 */ /* 0x002fea0003800000 */
[----:B------:R-:W1:Y:S01]  /*0a80*/  LDC.64 R14, c[0x0][0x628] ;  /* 0x00018a00ff0e7b82 */ /* 0x000e620000000a00 */
[----:B------:R-:W-:Y:S02]  /*0a90*/  IMAD.MOV.U32 R4, RZ, RZ, R19 ;  /* 0x000000ffff047224 */ /* 0x000fe400078e0013 */
[----:B------:R-:W-:-:S05]  /*0aa0*/  IMAD.MOV.U32 R5, RZ, RZ, R23 ;  /* 0x000000ffff057224 */ /* 0x000fca00078e0017 */
[----:B------:R-:W2:Y:S08]  /*0ab0*/  LDC R10, c[0x0][0x630] ;  /* 0x00018c00ff0a7b82 */ /* 0x000eb00000000800 */
[----:B------:R-:W3:Y:S01]  /*0ac0*/  LDC.64 R16, c[0x0][0x620] ;  /* 0x00018800ff107b82 */ /* 0x000ee20000000a00 */
[----:B-1----:R-:W-:-:S04]  /*0ad0*/  ISETP.NE.U32.AND P0, PT, R14, RZ, PT ;  /* 0x000000ff0e00720c */ /* 0x002fc80003f05070 */
[----:B------:R-:W-:-:S13]  /*0ae0*/  ISETP.NE.AND.EX P0, PT, R15, RZ, PT, P0 ;  /* 0x000000ff0f00720c */ /* 0x000fda0003f05300 */
[----:B--23--:R-:W-:Y:S05]  /*0af0*/  @!P0 BRA `(.L_x_9) ;  /* 0x0000000000288947 */ /* 0x00cfea0003800000 */
[----:B------:R-:W1:Y:S02]  /*0b00*/  LDC R9, c[0x0][0x634] ;  /* 0x00018d00ff097b82 */ /* 0x000e640000000800 */
[----:B-1----:R-:W-:-:S05]  /*0b10*/  IADD3 R9, P0, R19, R9, RZ ;  /* 0x0000000913097210 */ /* 0x002fca0007f1e0ff */
[----:B------:R-:W-:-:S04]  /*0b20*/  IMAD.X R13, RZ, RZ, R23, P0 ;  /* 0x000000ffff0d7224 */ /* 0x000fc800000e0617 */
[----:B------:R-:W-:-:S04]  /*0b30*/  IMAD.WIDE.U32 R4, R13, R14, RZ ;  /* 0x0000000e0d047225 */ /* 0x000fc800078e00ff */
[----:B------:R-:W-:-:S04]  /*0b40*/  IMAD.WIDE.U32 R6, P0, R9, R15, R4 ;  /* 0x0000000f09067225 */ /* 0x000fc80007800004 */
[----:B------:R-:W-:-:S04]  /*0b50*/  IMAD.WIDE.U32 R4, R9, R14, RZ ;  /* 0x0000000e09047225 */ /* 0x000fc800078e00ff */
[----:B------:R-:W-:Y:S01]  /*0b60*/  IMAD.X R9, RZ, RZ, RZ, P0 ;  /* 0x000000ffff097224 */ /* 0x000fe200000e06ff */
[----:B------:R-:W-:Y:S01]  /*0b70*/  IADD3 RZ, P0, R5, R6, RZ ;  /* 0x0000000605ff7210 */ /* 0x000fe20007f1e0ff */
[----:B------:R-:W-:-:S04]  /*0b80*/  IMAD.MOV.U32 R8, RZ, RZ, R7 ;  /* 0x000000ffff087224 */ /* 0x000fc800078e0007 */
[----:B------:R-:W-:-:S08]  /*0b90*/  IMAD.WIDE.U32.X R4, R13, R15, R8, P0 ;  /* 0x0000000f0d047225 */ /* 0x000fd000000e0408 */
.L_x_9:
[----:B------:R-:W1:Y:S01]  /*0ba0*/  LDC.64 R20, c[0x0][0x640] ;  /* 0x00019000ff147b82 */ /* 0x000e620000000a00 */
[-C--:B------:R-:W-:Y:S01]  /*0bb0*/  SHF.R.U64 R22, R4, R10.reuse, R5 ;  /* 0x0000000a04167219 */ /* 0x080fe20000001205 */
[----:B------:R-:W-:Y:S01]  /*0bc0*/  IMAD.MOV.U32 R4, RZ, RZ, R19 ;  /* 0x000000ffff047224 */ /* 0x000fe200078e0013 */
[----:B------:R-:W-:Y:S01]  /*0bd0*/  SHF.R.U32.HI R3, RZ, R10, R5 ;  /* 0x0000000aff037219 */ /* 0x000fe20000011605 */
[----:B------:R-:W-:Y:S01]  /*0be0*/  IMAD.MOV.U32 R5, RZ, RZ, R23 ;  /* 0x000000ffff057224 */ /* 0x000fe200078e0017 */
[----:B------:R-:W-:Y:S01]  /*0bf0*/  IADD3 R7, P0, RZ, -R22, RZ ;  /* 0x80000016ff077210 */ /* 0x000fe20007f1e0ff */
[----:B0-----:R-:W-:Y:S02]  /*0c00*/  IMAD R23, R11, R12, R2 ;  /* 0x0000000c0b177224 */ /* 0x001fe400078e0202 */
[----:B------:R-:W0:Y:S01]  /*0c10*/  LDC R8, c[0x0][0x618] ;  /* 0x00018600ff087b82 */ /* 0x000e220000000800 */
[----:B------:R-:W-:Y:S02]  /*0c20*/  IMAD.MOV.U32 R11, RZ, RZ, 0x1 ;  /* 0x00000001ff0b7424 */ /* 0x000fe400078e00ff */
[----:B------:R-:W-:-:S02]  /*0c30*/  IMAD.X R3, RZ, RZ, ~R3, P0 ;  /* 0x000000ffff037224 */ /* 0x000fc400000e0e03 */
[----:B------:R-:W-:-:S03]  /*0c40*/  IMAD.WIDE.U32 R4, R7, R16, R4 ;  /* 0x0000001007047225 */ /* 0x000fc600078e0004 */
[----:B------:R-:W2:Y:S01]  /*0c50*/  LDC R14, c[0x0][0x608] ;  /* 0x00018200ff0e7b82 */ /* 0x000ea20000000800 */
[----:B------:R-:W-:-:S04]  /*0c60*/  IMAD R6, R3, R16, RZ ;  /* 0x0000001003067224 */ /* 0x000fc800078e02ff */
[----:B------:R-:W-:-:S03]  /*0c70*/  IMAD R3, R7, R17, R6 ;  /* 0x0000001107037224 */ /* 0x000fc600078e0206 */
[----:B------:R-:W3:Y:S01]  /*0c80*/  LDC R18, c[0x0][0x658] ;  /* 0x00019600ff127b82 */ /* 0x000ee20000000800 */
[----:B------:R-:W-:Y:S01]  /*0c90*/  IMAD.IADD R3, R5, 0x1, R3 ;  /* 0x0000000105037824 */ /* 0x000fe200078e0203 */
[----:B-1----:R-:W-:Y:S01]  /*0ca0*/  ISETP.NE.U32.AND P0, PT, R20, RZ, PT ;  /* 0x000000ff1400720c */ /* 0x002fe20003f05070 */
[----:B------:R-:W-:-:S03]  /*0cb0*/  IMAD.MOV.U32 R5, RZ, RZ, -0x1 ;  /* 0xffffffffff057424 */ /* 0x000fc600078e00ff */
[----:B------:R-:W-:Y:S02]  /*0cc0*/  ISETP.NE.AND.EX P0, PT, R21, RZ, PT, P0 ;  /* 0x000000ff1500720c */ /* 0x000fe40003f05300 */
[----:B------:R-:W1:Y:S01]  /*0cd0*/  LDC R13, c[0x0][0x600] ;  /* 0x00018000ff0d7b82 */ /* 0x000e620000000800 */
[-CC-:B0-----:R-:W-:Y:S02]  /*0ce0*/  SHF.R.U64 R10, R4, R8.reuse, R3.reuse ;  /* 0x00000008040a7219 */ /* 0x181fe40000001203 */
[----:B------:R-:W-:-:S05]  /*0cf0*/  SHF.R.U32.HI R3, RZ, R8, R3 ;  /* 0x00000008ff037219 */ /* 0x000fca0000011603 */
[----:B------:R-:W0:Y:S01]  /*0d00*/  LDC R15, c[0x0][0x648] ;  /* 0x00019200ff0f7b82 */ /* 0x000e220000000800 */
[-CC-:B--2---:R-:W-:Y:S02]  /*0d10*/  SHF.R.U64 R19, R10, R14.reuse, R3.reuse ;  /* 0x0000000e0a137219 */ /* 0x184fe40000001203 */
[----:B------:R-:W-:-:S05]  /*0d20*/  SHF.R.U32.HI R3, RZ, R14, R3 ;  /* 0x0000000eff037219 */ /* 0x000fca0000011603 */
[----:B------:R-:W2:Y:S01]  /*0d30*/  LDC R17, c[0x0][0x638] ;  /* 0x00018e00ff117b82 */ /* 0x000ea20000000800 */
[-C--:B---3--:R-:W-:Y:S02]  /*0d40*/  SHF.L.U32 R2, R5, R18.reuse, RZ ;  /* 0x0000001205027219 */ /* 0x088fe400000006ff */
[--C-:B------:R-:W-:Y:S02]  /*0d50*/  SHF.R.U64 R12, R19, R18, R3.reuse ;  /* 0x00000012130c7219 */ /* 0x100fe40000001203 */
[----:B------:R-:W-:Y:S02]  /*0d60*/  LOP3.LUT R8, RZ, R2, RZ, 0x33, !PT ;  /* 0x00000002ff087212 */ /* 0x000fe400078e33ff */
[----:B------:R-:W-:Y:S01]  /*0d70*/  SHF.R.U32.HI R3, RZ, R18, R3 ;  /* 0x00000012ff037219 */ /* 0x000fe20000011603 */
[----:B------:R-:W3:Y:S01]  /*0d80*/  LDC R16, c[0x0][0x610] ;  /* 0x00018400ff107b82 */ /* 0x000ee20000000800 */
[----:B------:R-:W-:Y:S01]  /*0d90*/  IMAD.MOV.U32 R2, RZ, RZ, R12 ;  /* 0x000000ffff027224 */ /* 0x000fe200078e000c */
[----:B------:R-:W-:Y:S06]  /*0da0*/  @!P0 BRA `(.L_x_10) ;  /* 0x0000000000288947 */ /* 0x000fec0003800000 */
[----:B------:R-:W4:Y:S02]  /*0db0*/  LDC R7, c[0x0][0x64c] ;  /* 0x00019300ff077b82 */ /* 0x000f240000000800 */
[----:B----4-:R-:W-:-:S05]  /*0dc0*/  IADD3 R7, P0, R12, R7, RZ ;  /* 0x000000070c077210 */ /* 0x010fca0007f1e0ff */
        /* <DEDUP_REMOVED lines=8> */
.L_x_10:
[----:B0-----:R-:W-:Y:S01]  /*0e50*/  SHF.R.U64 R4, R2, R15, R3 ;  /* 0x0000000f02047219 */ /* 0x001fe20000001203 */
[----:B-1----:R-:W-:Y:S01]  /*0e60*/  VIADD R5, R13, 0xffffffff ;  /* 0xffffffff0d057836 */ /* 0x002fe20000000000 */
[----:B------:R-:W-:Y:S02]  /*0e70*/  SHF.L.U32 R2, R11, R18, RZ ;  /* 0x000000120b027219 */ /* 0x000fe400000006ff */
[----:B------:R-:W-:Y:S01]  /*0e80*/  LOP3.LUT R3, R19, R8, RZ, 0xc0, !PT ;  /* 0x0000000813037212 */ /* 0x000fe200078ec0ff */
[----:B------:R-:W-:Y:S01]  /*0e90*/  IMAD.MOV R6, RZ, RZ, -R4 ;  /* 0x000000ffff067224 */ /* 0x000fe200078e0a04 */
[----:B------:R-:W-:Y:S02]  /*0ea0*/  SEL R0, R0, R23, !P2 ;  /* 0x0000001700007207 */ /* 0x000fe40005000000 */
[----:B------:R-:W-:Y:S01]  /*0eb0*/  LOP3.LUT R5, R10, R5, RZ, 0xc0, !PT ;  /* 0x000000050a057212 */ /* 0x000fe200078ec0ff */
[----:B------:R-:W-:Y:S01]  /*0ec0*/  IMAD R3, R2, R4, R3 ;  /* 0x0000000402037224 */ /* 0x000fe200078e0203 */
[----:B------:R-:W-:Y:S01]  /*0ed0*/  R2UR UR22, R22 ;  /* 0x00000000161672ca */ /* 0x000fe200000e0000 */
[----:B--2---:R-:W-:-:S02]  /*0ee0*/  IMAD R2, R6, R17, R12 ;  /* 0x0000001106027224 */ /* 0x004fc400078e020c */
[----:B---3--:R-:W-:Y:S02]  /*0ef0*/  IMAD R0, R3, R16, R0 ;  /* 0x0000001003007224 */ /* 0x008fe400078e0200 */
[----:B------:R-:W-:Y:S02]  /*0f00*/  IMAD R3, R2, R13, R5 ;  /* 0x0000000d02037224 */ /* 0x000fe400078e0205 */
[----:B------:R-:W-:-:S03]  /*0f10*/  IMAD.MOV.U32 R4, RZ, RZ, 0x1 ;  /* 0x00000001ff047424 */ /* 0x000fc600078e00ff */
[----:B------:R-:W-:Y:S02]  /*0f20*/  SEL R2, R3, R0, !P2 ;  /* 0x0000000003027207 */ /* 0x000fe40005000000 */
[----:B------:R-:W-:-:S03]  /*0f30*/  SEL R0, R0, R3, !P2 ;  /* 0x0000000300007207 */ /* 0x000fc60005000000 */
[----:B------:R1:W-:Y:S04]  /*0f40*/  STL [R1+0x80], R2 ;  /* 0x0000800201007387 */ /* 0x0003e80000100800 */
[----:B------:R1:W-:Y:S02]  /*0f50*/  STL [R1+0x84], R0 ;  /* 0x0000840001007387 */ /* 0x0003e40000100800 */
.L_x_8:
[----:B------:R-:W-:-:S08]  /*0f60*/  NOP ;  /* 0x0000000000007918 */ /* 0x000fd00000000000 */
[----:B------:R-:W2:Y:S02]  /*0f70*/  USETMAXREG.TRY_ALLOC.CTAPOOL UP0, 0xe8 ;  /* 0x000000e8000079c8 */ /* 0x000ea40008000600 */
[----:B--2---:R-:W-:-:S13]  /*0f80*/  PLOP3.LUT P0, PT, PT, PT, UP0, 0x80, 0x0 ;  /* 0x000000000000781c */ /* 0x004fda0003f0f008 */
[----:B------:R-:W-:Y:S05]  /*0f90*/  @!P0 BRA `(.L_x_8) ;  /* 0xfffffffc00f08947 */ /* 0x000fea000383ffff */
[----:B------:R-:W-:Y:S01]  /*0fa0*/  ULDC.64 UR4, c[0x0][0x598] ;  /* 0x0001660000047ab9 */ /* 0x000fe20000000a00 */
[----:B------:R-:W-:Y:S01]  /*0fb0*/  ULDC.64 UR18, c[0x0][0x208] ;  /* 0x0000820000127ab9 */ /* 0x000fe20000000a00 */
[----:B------:R-:W-:-:S04]  /*0fc0*/  ISETP.NE.U32.AND P0, PT, RZ, UR4, PT ;  /* 0x00000004ff007c0c */ /* 0x000fc8000bf05070 */
[----:B------:R-:W-:-:S13]  /*0fd0*/  ISETP.NE.AND.EX P0, PT, RZ, UR5, PT, P0 ;  /* 0x00000005ff007c0c */ /* 0x000fda000bf05300 */
[----:B------:R-:W-:Y:S05]  /*0fe0*/  @!P0 BRA `(.L_x_11) ;  /* 0x0000000000208947 */ /* 0x000fea0003800000 */
[----:B-1----:R-:W1:Y:S02]  /*0ff0*/  LDC.64 R2, c[0x0][0x598] ;  /* 0x00016600ff027b82 */ /* 0x002e640000000a00 */
[----:B-1----:R-:W2:Y:S02]  /*1000*/  LDG.E.64 R2, desc[UR18][R2.64] ;  /* 0x0000001202027981 */ /* 0x002ea4000c1e1b00 */
[----:B--2---:R-:W-:-:S04]  /*1010*/  ISETP.NE.U32.AND P0, PT, R2, RZ, PT ;  /* 0x000000ff0200720c */ /* 0x004fc80003f05070 */
[----:B------:R-:W-:-:S13]  /*1020*/  ISETP.NE.AND.EX P0, PT, R3, RZ, PT, P0 ;  /* 0x000000ff0300720c */ /* 0x000fda0003f05300 */
[----:B------:R-:W-:Y:S05]  /*1030*/  @!P0 BRA `(.L_x_11) ;  /* 0x00000000000c8947 */ /* 0x000fea0003800000 */
[----:B------:R-:W2:Y:S02]  /*1040*/  LD.E R2, desc[UR18][R2.64] ;  /* 0x0000001202027980 */ /* 0x000ea4000c101900 */
[----:B--2---:R-:W-:Y:S01]  /*1050*/  R2UR UR20, R2 ;  /* 0x00000000021472ca */ /* 0x004fe200000e0000 */
[----:B------:R-:W-:-:S14]  /*1060*/  BRA `(.L_x_12) ;  /* 0x0000000000247947 */ /* 0x000fdc0003800000 */
.L_x_11:
[----:B------:R-:W-:Y:S02]  /*1070*/  ULDC.64 UR4, c[0x0][0x588] ;  /* 0x0001620000047ab9 */ /* 0x000fe40000000a00 */
[----:B------:R-:W-:-:S04]  /*1080*/  ISETP.NE.U32.AND P0, PT, RZ, UR4, PT ;  /* 0x00000004ff007c0c */ /* 0x000fc8000bf05070 */
[----:B------:R-:W-:-:S13]  /*1090*/  ISETP.NE.AND.EX P0, PT, RZ, UR5, PT, P0 ;  /* 0x00000005ff007c0c */ /* 0x000fda000bf05300 */
[----:B------:R-:W-:Y:S05]  /*10a0*/  @!P0 BRA `(.L_x_13) ;  /* 0x0000000000108947 */ /* 0x000fea0003800000 */
[----:B-1----:R-:W1:Y:S02]  /*10b0*/  LDC.64 R2, c[0x0][0x588] ;  /* 0x00016200ff027b82 */ /* 0x002e640000000a00 */
[----:B-1----:R-:W2:Y:S02]  /*10c0*/  LDG.E R2, desc[UR18][R2.64] ;  /* 0x0000001202027981 */ /* 0x002ea4000c1e1900 */
[----:B--2---:R-:W-:Y:S01]  /*10d0*/  R2UR UR20, R2 ;  /* 0x00000000021472ca */ /* 0x004fe200000e0000 */
[----:B------:R-:W-:-:S14]  /*10e0*/  BRA `(.L_x_12) ;  /* 0x0000000000047947 */ /* 0x000fdc0003800000 */
.L_x_13:
[----:B------:R-:W-:-:S05]  /*10f0*/  ULDC UR20, c[0x0][0x580] ;  /* 0x0001600000147ab9 */ /* 0x000fca0000000800 */
.L_x_12:
[----:B------:R-:W-:Y:S02]  /*1100*/  ULDC.64 UR4, c[0x0][0x5a0] ;  /* 0x0001680000047ab9 */ /* 0x000fe40000000a00 */
        /* <DEDUP_REMOVED lines=11> */
.L_x_14:
        /* <DEDUP_REMOVED lines=8> */
.L_x_16:
[----:B------:R-:W-:-:S05]  /*1240*/  ULDC UR21, c[0x0][0x584] ;  /* 0x0001610000157ab9 */ /* 0x000fca0000000800 */
.L_x_15:
[----:B------:R-:W-:-:S13]  /*1250*/  LOP3.LUT P0, RZ, R4, 0xff, RZ, 0xc0, !PT ;  /* 0x000000ff04ff7812 */ /* 0x000fda000780c0ff */
[----:B------:R-:W-:Y:S05]  /*1260*/  @!P0 EXIT ;  /* 0x000000000000894d */ /* 0x000fea0003800000 */
[----:B------:R-:W-:Y:S01]  /*1270*/  ULDC UR4, c[0x0][0x28c] ;  /* 0x0000a30000047ab9 */ /* 0x000fe20000000800 */
[----:B------:R-:W-:Y:S02]  /*1280*/  ULOP3.LUT UR23, UR13, 0x1, URZ, 0xfc, !UPT ;  /* 0x000000010d177892 */ /* 0x000fe4000f8efc3f */
[----:B------:R-:W-:-:S04]  /*1290*/  UIADD3 UR4, UR4, 0x7f, URZ ;  /* 0x0000007f04047890 */ /* 0x000fc8000fffe03f */
[----:B------:R-:W-:-:S04]  /*12a0*/  USHF.R.S32.HI UR5, URZ, 0x1f, UR4 ;  /* 0x0000001f3f057899 */ /* 0x000fc80008011404 */
[----:B------:R-:W-:-:S03]  /*12b0*/  ULEA.HI UR5, UR5, UR4, URZ, 0x7 ;  /* 0x0000000405057291 */ /* 0x000fc6000f8f383f */
[----:B------:R-:W-:Y:S01]  /*12c0*/  UMOV UR4, URZ ;  /* 0x0000003f00047c82 */ /* 0x000fe20008000000 */
[----:B------:R-:W-:-:S03]  /*12d0*/  USHF.R.S32.HI UR12, URZ, 0x7, UR5 ;  /* 0x000000073f0c7899 */ /* 0x000fc60008011405 */
[----:B------:R-:W-:-:S09]  /*12e0*/  UMOV UR5, URZ ;  /* 0x0000003f00057c82 */ /* 0x000fd20008000000 */
.L_x_297:
[----:B-1----:R-:W1:Y:S01]  /*12f0*/  S2R R0, SR_TID.X ;  /* 0x0000000000007919 */ /* 0x002e620000002100 */
[----:B--2---:R-:W2:Y:S01]  /*1300*/  S2UR UR11, SR_CgaCtaId ;  /* 0x00000000000b79c3 */ /* 0x004ea20000008800 */
[----:B------:R-:W-:Y:S01]  /*1310*/  UMOV UR14, 0x400 ;  /* 0x00000400000e7882 */ /* 0x000fe20000000000 */
[----:B------:R-:W-:Y:S01]  /*1320*/  UMOV UR6, URZ ;  /* 0x0000003f00067c82 */ /* 0x000fe20008000000 */
[----:B------:R-:W-:Y:S01]  /*1330*/  STL [R1+0x6c], RZ ;  /* 0x00006cff01007387 */ /* 0x000fe20000100800 */
[----:B------:R-:W-:Y:S01]  /*1340*/  UMOV UR7, URZ ;  /* 0x0000003f00077c82 */ /* 0x000fe20008000000 */
[----:B------:R-:W-:Y:S01]  /*1350*/  UMOV UR8, URZ ;  /* 0x0000003f00087c82 */ /* 0x000fe20008000000 */
[----:B------:R-:W-:Y:S01]  /*1360*/  UMOV UR16, UR5 ;  /* 0x0000000500107c82 */ /* 0x000fe20008000000 */
[----:B------:R-:W-:Y:S01]  /*1370*/  STL [R1+0x68], RZ ;  /* 0x000068ff01007387 */ /* 0x000fe20000100800 */
[----:B---3--:R-:W3:Y:S01]  /*1380*/  LDC R2, c[0x0][0x28c] ;  /* 0x0000a300ff027b82 */ /* 0x008ee20000000800 */
[----:B------:R-:W-:Y:S01]  /*1390*/  UMOV UR17, UR4 ;  /* 0x0000000400117c82 */ /* 0x000fe20008000000 */
[----:B------:R-:W-:Y:S01]  /*13a0*/  CS2R R4, SRZ ;  /* 0x0000000000047805 */ /* 0x000fe2000001ff00 */
[----:B------:R-:W-:Y:S01]  /*13b0*/  STL [R1+0x64], RZ ;  /* 0x000064ff01007387 */ /* 0x000fe20000100800 */
[----:B------:R-:W-:-:S02]  /*13c0*/  CS2R R6, SRZ ;  /* 0x0000000000067805 */ /* 0x000fc4000001ff00 */
[----:B------:R-:W-:Y:S02]  /*13d0*/  CS2R R8, SRZ ;  /* 0x0000000000087805 */ /* 0x000fe4000001ff00 */
[----:B------:R-:W-:Y:S01]  /*13e0*/  CS2R R10, SRZ ;  /* 0x00000000000a7805 */ /* 0x000fe2000001ff00 */
[----:B------:R-:W-:Y:S01]  /*13f0*/  STL [R1+0x60], RZ ;  /* 0x000060ff01007387 */ /* 0x000fe20000100800 */
[----:B------:R-:W-:Y:S02]  /*1400*/  CS2R R12, SRZ ;  /* 0x00000000000c7805 */ /* 0x000fe4000001ff00 */
[----:B------:R-:W-:Y:S02]  /*1410*/  CS2R R14, SRZ ;  /* 0x00000000000e7805 */ /* 0x000fe4000001ff00 */
[----:B------:R-:W-:Y:S01]  /*1420*/  CS2R R16, SRZ ;  /* 0x0000000000107805 */ /* 0x000fe2000001ff00 */
[----:B------:R-:W-:Y:S01]  /*1430*/  STL [R1+0x5c], RZ ;  /* 0x00005cff01007387 */ /* 0x000fe20000100800 */
[----:B0-----:R-:W-:-:S02]  /*1440*/  CS2R R18, SRZ ;  /* 0x0000000000127805 */ /* 0x001fc4000001ff00 */
[----:B------:R-:W-:Y:S02]  /*1450*/  CS2R R20, SRZ ;  /* 0x0000000000147805 */ /* 0x000fe4000001ff00 */
[----:B------:R-:W-:Y:S01]  /*1460*/  CS2R R22, SRZ ;  /* 0x0000000000167805 */ /* 0x000fe2000001ff00 */
[----:B------:R-:W-:Y:S01]  /*1470*/  STL [R1+0x58], RZ ;  /* 0x000058ff01007387 */ /* 0x000fe20000100800 */
[----:B--2---:R-:W-:Y:S01]  /*1480*/  ULEA UR14, UR11, UR14, 0x18 ;  /* 0x0000000e0b0e7291 */ /* 0x004fe2000f8ec03f */
[----:B------:R-:W-:Y:S02]  /*1490*/  CS2R R152, SRZ ;  /* 0x0000000000987805 */ /* 0x000fe4000001ff00 */
[----:B------:R-:W-:Y:S01]  /*14a0*/  CS2R R154, SRZ ;  /* 0x00000000009a7805 */ /* 0x000fe2000001ff00 */
[----:B------:R-:W-:Y:S01]  /*14b0*/  STL [R1+0x54], RZ ;  /* 0x000054ff01007387 */ /* 0x000fe20000100800 */
[----:B------:R-:W-:Y:S02]  /*14c0*/  CS2R R156, SRZ ;  /* 0x00000000009c7805 */ /* 0x000fe4000001ff00 */
[----:B------:R-:W-:-:S02]  /*14d0*/  CS2R R158, SRZ ;  /* 0x00000000009e7805 */ /* 0x000fc4000001ff00 */
[----:B------:R-:W-:Y:S02]  /*14e0*/  CS2R R160, SRZ ;  /* 0x0000000000a07805 */ /* 0x000fe4000001ff00 */
[----:B-1----:R-:W-:Y:S01]  /*14f0*/  LOP3.LUT R0, R0, 0x80, RZ, 0xc0, !PT ;  /* 0x0000008000007812 */ /* 0x002fe200078ec0ff */
[----:B------:R-:W-:Y:S01]  /*1500*/  STL [R1+0x50], RZ ;  /* 0x000050ff01007387 */ /* 0x000fe20000100800 */
[----:B---3--:R-:W-:Y:S02]  /*1510*/  ISETP.GE.AND P0, PT, R2, 0x1, PT ;  /* 0x000000010200780c */ /* 0x008fe40003f06270 */
[----:B------:R-:W-:Y:S02]  /*1520*/  CS2R R2, SRZ ;  /* 0x0000000000027805 */ /* 0x000fe4000001ff00 */
[----:B------:R-:W-:Y:S01]  /*1530*/  SHF.R.U32.HI R0, RZ, 0x7, R0 ;  /* 0x00000007ff007819 */ /* 0x000fe20000011600 */
        /* <DEDUP_REMOVED lines=8> */
[----:B------:R-:W0:Y:S01]  /*15c0*/  SHFL.IDX PT, R0, R0, RZ, 0x1f ;  /* 0x00001fff00007589 */ /* 0x000e2200000e0000 */
[----:B------:R-:W-:-:S02]  /*15d0*/  CS2R R174, SRZ ;  /* 0x0000000000ae7805 */ /* 0x000fc4000001ff00 */
[----:B------:R-:W-:Y:S02]  /*15e0*/  CS2R R176, SRZ ;  /* 0x0000000000b07805 */ /* 0x000fe4000001ff00 */
[----:B------:R-:W-:Y:S01]  /*15f0*/  CS2R R178, SRZ ;  /* 0x0000000000b27805 */ /* 0x000fe2000001ff00 */
[----:B------:R1:W-:Y:S01]  /*1600*/  STL [R1+0x44], RZ ;  /* 0x000044ff01007387 */ /* 0x0003e20000100800 */
[----:B------:R-:W-:Y:S02]  /*1610*/  CS2R R180, SRZ ;  /* 0x0000000000b47805 */ /* 0x000fe4000001ff00 */
[----:B------:R-:W-:Y:S02]  /*1620*/  CS2R R182, SRZ ;  /* 0x0000000000b67805 */ /* 0x000fe4000001ff00 */
[----:B------:R-:W-:Y:S01]  /*1630*/  CS2R R184, SRZ ;  /* 0x0000000000b87805 */ /* 0x000fe2000001ff00 */
[----:B------:R1:W-:Y:S01]  /*1640*/  STL [R1+0x40], RZ ;  /* 0x000040ff01007387 */ /* 0x0003e20000100800 */
        /* <DEDUP_REMOVED lines=14> */
[----:B------:R-:W-:Y:S02]  /*1730*/  CS2R R208, SRZ ;  /* 0x0000000000d07805 */ /* 0x000fe4000001ff00 */
[----:B0-----:R-:W-:Y:S01]  /*1740*/  R2UR UR9, R0 ;  /* 0x00000000000972ca */ /* 0x001fe200000e0000 */
[----:B------:R1:W-:Y:S01]  /*1750*/  STL [R1+0x30], RZ ;  /* 0x000030ff01007387 */ /* 0x0003e20000100800 */
[----:B------:R-:W-:Y:S01]  /*1760*/  IMAD.MOV.U32 R0, RZ, RZ, RZ ;  /* 0x000000ffff007224 */ /* 0x000fe200078e00ff */
[----:B------:R-:W-:-:S02]  /*1770*/  CS2R R210, SRZ ;  /* 0x0000000000d27805 */ /* 0x000fc4000001ff00 */
[----:B------:R-:W-:Y:S01]  /*1780*/  CS2R R212, SRZ ;  /* 0x0000000000d47805 */ /* 0x000fe2000001ff00 */
[----:B------:R1:W-:Y:S01]  /*1790*/  STL [R1+0x2c], RZ ;  /* 0x00002cff01007387 */ /* 0x0003e20000100800 */
[----:B------:R-:W-:Y:S02]  /*17a0*/  CS2R R214, SRZ ;  /* 0x0000000000d67805 */ /* 0x000fe4000001ff00 */
[----:B------:R-:W-:Y:S02]  /*17b0*/  CS2R R216, SRZ ;  /* 0x0000000000d87805 */ /* 0x000fe4000001ff00 */
[----:B------:R-:W-:Y:S01]  /*17c0*/  CS2R R218, SRZ ;  /* 0x0000000000da7805 */ /* 0x000fe2000001ff00 */
[----:B------:R1:W-:Y:S01]  /*17d0*/  STL [R1+0x28], RZ ;  /* 0x000028ff01007387 */ /* 0x0003e20000100800 */
[----:B------:R-:W-:Y:S02]  /*17e0*/  CS2R R220, SRZ ;  /* 0x0000000000dc7805 */ /* 0x000fe4000001ff00 */
[----:B------:R-:W-:-:S02]  /*17f0*/  CS2R R222, SRZ ;  /* 0x0000000000de7805 */ /* 0x000fc4000001ff00 */
[----:B------:R-:W-:Y:S01]  /*1800*/  CS2R R224, SRZ ;  /* 0x0000000000e07805 */ /* 0x000fe2000001ff00 */
[----:B------:R1:W-:Y:S01]  /*1810*/  STL [R1+0x24], RZ ;  /* 0x000024ff01007387 */ /* 0x0003e20000100800 */
[----:B------:R-:W-:Y:S01]  /*1820*/  ULEA.HI UR10, UR9, UR9, URZ, 0x1 ;  /* 0x00000009090a7291 */ /* 0x000fe2000f8f083f */
[----:B------:R-:W-:Y:S01]  /*1830*/  CS2R R226, SRZ ;  /* 0x0000000000e27805 */ /* 0x000fe2000001ff00 */
[----:B------:R-:W-:Y:S01]  /*1840*/  IMAD.MOV.U32 R228, RZ, RZ, RZ ;  /* 0x000000ffffe47224 */ /* 0x000fe200078e00ff */
[----:B------:R1:W-:Y:S01]  /*1850*/  STL [R1+0x20], RZ ;  /* 0x000020ff01007387 */ /* 0x0003e20000100800 */
[----:B------:R-:W-:Y:S01]  /*1860*/  ULOP3.LUT UR10, UR10, 0x7fffe, URZ, 0xc0, !UPT ;  /* 0x0007fffe0a0a7892 */ /* 0x000fe2000f8ec03f */
[----:B------:R-:W-:Y:S02]  /*1870*/  CS2R R24, SRZ ;  /* 0x0000000000187805 */ /* 0x000fe4000001ff00 */
[----:B------:R-:W-:Y:S01]  /*1880*/  CS2R R26, SRZ ;  /* 0x00000000001a7805 */ /* 0x000fe2000001ff00 */
[----:B------:R1:W-:Y:S01]  /*1890*/  STL [R1+0x1c], RZ ;  /* 0x00001cff01007387 */ /* 0x0003e20000100800 */
[----:B------:R-:W-:Y:S01]  /*18a0*/  UIADD3 UR10, UR9, -UR10, URZ ;  /* 0x8000000a090a7290 */ /* 0x000fe2000fffe03f */
[----:B------:R-:W-:-:S02]  /*18b0*/  CS2R R28, SRZ ;  /* 0x00000000001c7805 */ /* 0x000fc4000001ff00 */
[----:B----4-:R-:W-:Y:S01]  /*18c0*/  CS2R R30, SRZ ;  /* 0x00000000001e7805 */ /* 0x010fe2000001ff00 */
[----:B------:R1:W-:Y:S01]  /*18d0*/  STL [R1+0x18], RZ ;  /* 0x000018ff01007387 */ /* 0x0003e20000100800 */
[----:B------:R-:W-:Y:S01]  /*18e0*/  ULEA UR10, UR10, UR14, 0xd ;  /* 0x0000000e0a0a7291 */ /* 0x000fe2000f8e683f */
[----:B------:R-:W-:Y:S02]  /*18f0*/  CS2R R32, SRZ ;  /* 0x0000000000207805 */ /* 0x000fe4000001ff00 */
[----:B------:R-:W-:Y:S01]  /*1900*/  CS2R R34, SRZ ;  /* 0x0000000000227805 */ /* 0x000fe2000001ff00 */
[----:B------:R1:W-:Y:S01]  /*1910*/  STL [R1+0x14], RZ ;  /* 0x000014ff01007387 */ /* 0x0003e20000100800 */
[----:B------:R-:W-:Y:S01]  /*1920*/  UIADD3 UR10, UR10, 0x100, URZ ;  /* 0x000001000a0a7890 */ /* 0x000fe2000fffe03f */
[----:B------:R-:W-:Y:S02]  /*1930*/  CS2R R36, SRZ ;  /* 0x0000000000247805 */ /* 0x000fe4000001ff00 */
[----:B------:R-:W-:Y:S01]  /*1940*/  CS2R R38, SRZ ;  /* 0x0000000000267805 */ /* 0x000fe2000001ff00 */
[----:B------:R1:W-:Y:S01]  /*1950*/  STL [R1+0x10], RZ ;  /* 0x000010ff01007387 */ /* 0x0003e20000100800 */
[----:B------:R-:W-:Y:S01]  /*1960*/  USHF.R.U32.HI UR10, URZ, 0x4, UR10 ;  /* 0x000000043f0a7899 */ /* 0x000fe2000801160a */
[----:B------:R-:W-:-:S02]  /*1970*/  CS2R R40, SRZ ;  /* 0x0000000000287805 */ /* 0x000fc4000001ff00 */
[----:B------:R-:W-:Y:S01]  /*1980*/  CS2R R42, SRZ ;  /* 0x00000000002a7805 */ /* 0x000fe2000001ff00 */
[----:B------:R1:W-:Y:S01]  /*1990*/  STL [R1+0xc], RZ ;  /* 0x00000cff01007387 */ /* 0x0003e20000100800 */
[----:B------:R-:W-:Y:S01]  /*19a0*/  ULOP3.LUT UR15, UR10, 0x3fff, URZ, 0xc0, !UPT ;  /* 0x00003fff0a0f7892 */ /* 0x000fe2000f8ec03f */
        /* <DEDUP_REMOVED lines=10> */
[----:B------:R1:W-:Y:S01]  /*1a50*/  STL [R1], RZ ;  /* 0x000000ff01007387 */ /* 0x0003e20000100800 */
[----:B------:R-:W-:Y:S02]  /*1a60*/  CS2R R60, SRZ ;  /* 0x00000000003c7805 */ /* 0x000fe4000001ff00 */
[----:B------:R-:W-:Y:S02]  /*1a70*/  CS2R R62, SRZ ;  /* 0x00000000003e7805 */ /* 0x000fe4000001ff00 */
[----:B------:R-:W-:Y:S02]  /*1a80*/  CS2R R64, SRZ ;  /* 0x0000000000407805 */ /* 0x000fe4000001ff00 */
[----:B------:R-:W-:-:S02]  /*1a90*/  CS2R R66, SRZ ;  /* 0x0000000000427805 */ /* 0x000fc4000001ff00 */
[----:B------:R-:W-:Y:S02]  /*1aa0*/  CS2R R68, SRZ ;  /* 0x0000000000447805 */ /* 0x000fe4000001ff00 */
[----:B------:R-:W-:Y:S02]  /*1ab0*/  CS2R R70, SRZ ;  /* 0x0000000000467805 */ /* 0x000fe4000001ff00 */
        /* <DEDUP_REMOVED lines=39> */
[----:B------:R-:W-:Y:S01]  /*1d30*/  CS2R R150, SRZ ;  /* 0x0000000000967805 */ /* 0x000fe2000001ff00 */
[----:B-1----:R-:W-:Y:S06]  /*1d40*/  @!P0 BRA `(.L_x_17) ;  /* 0x0000001000948947 */ /* 0x002fec0003800000 */
[----:B------:R-:W-:-:S06]  /*1d50*/  UISETP.NE.AND UP0, UPT, UR23, 0x3, UPT ;  /* 0x000000031700788c */ /* 0x000fcc000bf05270 */
[----:B------:R-:W-:-:S13]  /*1d60*/  PLOP3.LUT P1, PT, PT, PT, UP0, 0x80, 0x0 ;  /* 0x000000000000781c */ /* 0x000fda0003f2f008 */
[----:B------:R-:W-:Y:S05]  /*1d70*/  @!P1 BRA `(.L_x_18) ;  /* 0x0000000000049947 */ /* 0x000fea0003800000 */
[----:B------:R-:W-:Y:S01]  /*1d80*/  BPT.TRAP 0x1 ;  /* 0x000000040000795c */ /* 0x000fe20000300000 */
.L_x_18:
[----:B------:R-:W-:Y:S01]  /*1d90*/  ULEA UR6, UR5, UR14, 0x3 ;  /* 0x0000000e05067291 */ /* 0x000fe2000f8e183f */
[----:B------:R-:W-:-:S05]  /*1da0*/  IMAD.U32 R0, RZ, RZ, UR4 ;  /* 0x00000004ff007e24 */ /* 0x000fca000f8e00ff */
[----:B------:R-:W-:-:S04]  /*1db0*/  SHF.L.U32 R0, R0, 0x1f, RZ ;  /* 0x0000001f00007819 */ /* 0x000fc800000006ff */
[----:B------:R0:W1:Y:S01]  /*1dc0*/  SYNCS.PHASECHK.TRANS64.TRYWAIT P0, [UR6], R0 ;  /* 0x00000000ff0075a7 */ /* 0x0000620008000146 */
[----:B------:R-:W-:Y:S05]  /*1dd0*/  @!P1 BRA `(.L_x_19) ;  /* 0x0000000000049947 */ /* 0x000fea0003800000 */
[----:B------:R-:W-:Y:S01]  /*1de0*/  BPT.TRAP 0x1 ;  /* 0x000000040000795c */ /* 0x000fe20000300000 */
.L_x_19:
[----:B-1----:R-:W-:Y:S05]  /*1df0*/  @P0 BRA `(.L_x_20) ;  /* 0x0000000000080947 */ /* 0x002fea0003800000 */
[----:B------:R-:W1:Y:S02]  /*1e00*/  SYNCS.PHASECHK.TRANS64.TRYWAIT P0, [UR6], R0 ;  /* 0x00000000ff0075a7 */ /* 0x000e640008000146 */
[----:B-1----:R-:W-:Y:S05]  /*1e10*/  @!P0 BRA `(.L_x_21) ;  /* 0x000000e400ac8947 */ /* 0x002fea0003800000 */
.L_x_20:
[----:B------:R-:W-:Y:S01]  /*1e20*/  UIADD3 UR6, UR14, 0x10100, URZ ;  /* 0x000101000e067890 */ /* 0x000fe2000fffe03f */
[----:B------:R-:W-:Y:S01]  /*1e30*/  WARPGROUP.ARRIVE ;  /* 0x00000000000079c5 */ /* 0x000fe20000000000 */
[----:B------:R-:W-:Y:S01]  /*1e40*/  ULOP3.LUT UR8, UR15, 0x10000, URZ, 0xfc, !UPT ;  /* 0x000100000f087892 */ /* 0x000fe2000f8efc3f */
[----:B------:R2:W-:Y:S01]  /*1e50*/  STL [R1+0x6c], RZ ;  /* 0x00006cff01007387 */ /* 0x0005e20000100800 */
[----:B------:R-:W-:Y:S01]  /*1e60*/  USHF.R.U32.HI UR6, URZ, 0x4, UR6 ;  /* 0x000000043f067899 */ /* 0x000fe20008011606 */
[----:B01----:R-:W-:Y:S01]  /*1e70*/  IMAD.MOV.U32 R0, RZ, RZ, RZ ;  /* 0x000000ffff007224 */ /* 0x003fe200078e00ff */
[----:B------:R-:W-:Y:S01]  /*1e80*/  UMOV UR9, 0x40000040 ;  /* 0x4000004000097882 */ /* 0x000fe20000000000 */
[----:B------:R-:W-:Y:S01]  /*1e90*/  UMOV UR11, 0x40000040 ;  /* 0x40000040000b7882 */ /* 0x000fe20000000000 */
[----:B------:R-:W-:Y:S01]  /*1ea0*/  ULOP3.LUT UR6, UR6, 0x3fff, URZ, 0xc0, !UPT ;  /* 0x00003fff06067892 */ /* 0x000fe2000f8ec03f */
[----:B------:R2:W-:Y:S01]  /*1eb0*/  STL [R1+0x68], RZ ;  /* 0x000068ff01007387 */ /* 0x0005e20000100800 */
[----:B------:R-:W-:-:S02]  /*1ec0*/  CS2R R2, SRZ ;  /* 0x0000000000027805 */ /* 0x000fc4000001ff00 */
[----:B------:R-:W-:Y:S01]  /*1ed0*/  CS2R R4, SRZ ;  /* 0x0000000000047805 */ /* 0x000fe2000001ff00 */
[----:B------:R-:W-:Y:S01]  /*1ee0*/  ULOP3.LUT UR7, UR6, 0x10000, URZ, 0xfc, !UPT ;  /* 0x0001000006077892 */ /* 0x000fe2000f8efc3f */
[----:B------:R2:W-:Y:S01]  /*1ef0*/  STL [R1+0x64], RZ ;  /* 0x000064ff01007387 */ /* 0x0005e20000100800 */
[----:B------:R-:W-:Y:S01]  /*1f00*/  ULEA UR6, UR5, UR8, 0xa ;  /* 0x0000000805067291 */ /* 0x000fe2000f8e503f */
[----:B------:R-:W-:Y:S01]  /*1f10*/  CS2R R6, SRZ ;  /* 0x0000000000067805 */ /* 0x000fe2000001ff00 */
[----:B------:R-:W-:Y:S01]  /*1f20*/  ULEA UR7, UR5, UR7, 0xb ;  /* 0x0000000705077291 */ /* 0x000fe2000f8e583f */
[----:B------:R2:W-:Y:S01]  /*1f30*/  STL [R1+0x60], RZ ;  /* 0x000060ff01007387 */ /* 0x0005e20000100800 */
[----:B------:R-:W-:Y:S02]  /*1f40*/  CS2R R8, SRZ ;  /* 0x0000000000087805 */ /* 0x000fe4000001ff00 */
[----:B------:R-:W-:Y:S02]  /*1f50*/  CS2R R10, SRZ ;  /* 0x00000000000a7805 */ /* 0x000fe4000001ff00 */
[----:B------:R-:W-:Y:S01]  /*1f60*/  CS2R R12, SRZ ;  /* 0x00000000000c7805 */ /* 0x000fe2000001ff00 */
[----:B------:R-:W-:Y:S01]  /*1f70*/  UMOV UR8, UR6 ;  /* 0x0000000600087c82 */ /* 0x000fe20008000000 */
[----:B------:R2:W-:Y:S01]  /*1f80*/  STL [R1+0x5c], RZ ;  /* 0x00005cff01007387 */ /* 0x0005e20000100800 */
[----:B------:R-:W-:Y:S01]  /*1f90*/  UMOV UR10, UR7 ;  /* 0x00000007000a7c82 */ /* 0x000fe20008000000 */
[----:B------:R-:W-:Y:S01]  /*1fa0*/  CS2R R14, SRZ ;  /* 0x00000000000e7805 */ /* 0x000fe2000001ff00 */
[----:B------:R-:W-:Y:S01]  /*1fb0*/  QGMMA.64x256x32.F32.E4M3.E4M3 R24, gdesc[UR8], RZ, !UPT ;  /* 0x03e00000081879f3 */ /* 0x000fe2000c7008ff */
[----:B------:R-:W-:Y:S01]  /*1fc0*/  UIADD3 UR8, UR6, 0x2, URZ ;  /* 0x0000000206087890 */ /* 0x000fe2000fffe03f */
[----:B------:R2:W-:Y:S01]  /*1fd0*/  STL [R1+0x58], RZ ;  /* 0x000058ff01007387 */ /* 0x0005e20000100800 */
[----:B------:R-:W-:Y:S01]  /*1fe0*/  UIADD3 UR10, UR7, 0x2, URZ ;  /* 0x00000002070a7890 */ /* 0x000fe2000fffe03f */
[----:B------:R-:W-:Y:S01]  /*1ff0*/  CS2R R16, SRZ ;  /* 0x0000000000107805 */ /* 0x000fe2000001ff00 */
[----:B------:R-:W-:Y:S01]  /*2000*/  UMOV UR9, 0x40000040 ;  /* 0x4000004000097882 */ /* 0x000fe20000000000 */
[----:B------:R-:W-:Y:S01]  /*2010*/  UMOV UR11, 0x40000040 ;  /* 0x40000040000b7882 */ /* 0x000fe20000000000 */
        /* <DEDUP_REMOVED lines=54> */
[----:B------:R-:W-:Y:S01]  /*2380*/  CS2R R226, SRZ ;  /* 0x0000000000e27805 */ /* 0x000fe2000001ff00 */
[----:B------:R-:W-:Y:S01]  /*2390*/  IMAD.MOV.U32 R228, RZ, RZ, RZ ;  /* 0x000000ffffe47224 */ /* 0x000fe200078e00ff */
[----:B------:R2:W-:Y:S04]  /*23a0*/  STL [R1+0x1c], RZ ;  /* 0x00001cff01007387 */ /* 0x0005e80000100800 */
[----:B------:R2:W-:Y:S04]  /*23b0*/  STL [R1+0x18], RZ ;  /* 0x000018ff01007387 */ /* 0x0005e80000100800 */
[----:B------:R2:W-:Y:S04]  /*23c0*/  STL [R1+0x14], RZ ;  /* 0x000014ff01007387 */ /* 0x0005e80000100800 */
[----:B------:R2:W-:Y:S04]  /*23d0*/  STL [R1+0x10], RZ ;  /* 0x000010ff01007387 */ /* 0x0005e80000100800 */
[----:B------:R2:W-:Y:S04]  /*23e0*/  STL [R1+0xc], RZ ;  /* 0x00000cff01007387 */ /* 0x0005e80000100800 */
[----:B------:R2:W-:Y:S04]  /*23f0*/  STL [R1+0x8], RZ ;  /* 0x000008ff01007387 */ /* 0x0005e80000100800 */
[----:B------:R2:W-:Y:S04]  /*2400*/  STL [R1+0x4], RZ ;  /* 0x000004ff01007387 */ /* 0x0005e80000100800 */
[----:B------:R2:W-:Y:S01]  /*2410*/  STL [R1], RZ ;  /* 0x000000ff01007387 */ /* 0x0005e20000100800 */
[----:B------:R-:W-:Y:S01]  /*2420*/  QGMMA.64x256x32.F32.E4M3.E4M3 R24, gdesc[UR8], R24 ;  /* 0x03e00000081879f3 */ /* 0x000fe20008700818 */
[----:B------:R-:W-:-:S02]  /*2430*/  UIADD3 UR8, UR6, 0x4, URZ ;  /* 0x0000000406087890 */ /* 0x000fc4000fffe03f */
[----:B------:R-:W-:Y:S01]  /*2440*/  UIADD3 UR10, UR7, 0x4, URZ ;  /* 0x00000004070a7890 */ /* 0x000fe2000fffe03f */
[----:B------:R-:W-:Y:S01]  /*2450*/  UMOV UR9, 0x40000040 ;  /* 0x4000004000097882 */ /* 0x000fe20000000000 */
[----:B------:R-:W-:-:S15]  /*2460*/  UMOV UR11, 0x40000040 ;  /* 0x40000040000b7882 */ /* 0x000fde0000000000 */
[----:B------:R-:W-:-:S08]  /*2470*/  NOP ;  /* 0x0000000000007918 */ /* 0x000fd00000000000 */
[----:B------:R-:W-:Y:S01]  /*2480*/  QGMMA.64x256x32.F32.E4M3.E4M3 R24, gdesc[UR8], R24 ;  /* 0x03e00000081879f3 */ /* 0x000fe20008700818 */
[----:B------:R-:W-:Y:S02]  /*2490*/  UIADD3 UR10, UR7, 0x6, URZ ;  /* 0x00000006070a7890 */ /* 0x000fe4000fffe03f */
[----:B------:R-:W-:Y:S01]  /*24a0*/  UIADD3 UR8, UR6, 0x6, URZ ;  /* 0x0000000606087890 */ /* 0x000fe2000fffe03f */
[----:B------:R-:W-:Y:S01]  /*24b0*/  ULDC UR7, c[0x0][0x50c] ;  /* 0x0001430000077ab9 */ /* 0x000fe20000000800 */
[----:B------:R-:W-:Y:S01]  /*24c0*/  UMOV UR9, 0x40000040 ;  /* 0x4000004000097882 */ /* 0x000fe20000000000 */
[----:B------:R-:W-:Y:S01]  /*24d0*/  UISETP.NE.AND UP0, UPT, UR7, 0x4, UPT ;  /* 0x000000040700788c */ /* 0x000fe2000bf05270 */
[----:B------:R-:W-:Y:S01]  /*24e0*/  UMOV UR11, 0x40000040 ;  /* 0x40000040000b7882 */ /* 0x000fe20000000000 */
[----:B------:R-:W-:Y:S02]  /*24f0*/  UMOV UR6, 0x4 ;  /* 0x0000000400067882 */ /* 0x000fe40000000000 */
[----:B------:R-:W-:-:S06]  /*2500*/  USEL UR7, URZ, 0x1, UP0 ;  /* 0x000000013f077887 */ /* 0x000fcc0008000000 */
[----:B------:R-:W-:-:S12]  /*2510*/  ISETP.NE.AND P0, PT, RZ, UR7, PT ;  /* 0x00000007ff007c0c */ /* 0x000fd8000bf05270 */
[----:B------:R-:W-:Y:S01]  /*2520*/  QGMMA.64x256x32.F32.E4M3.E4M3 R24, gdesc[UR8], R24, gsb0 ;  /* 0x03e00000081879f3 */ /* 0x000fe20008000818 */
[----:B--2---:R-:W-:Y:S05]  /*2530*/  @!P0 BRA `(.L_x_22) ;  /* 0x0000000800808947 */ /* 0x004fea0003800000 */
[----:B------:R-:W-:Y:S02]  /*2540*/  WARPGROUP.DEPBAR.LE gsb0, 0x0 ;  /* 0x00008000000079c5 */ /* 0x000fe40000010000 */
[----:B------:R-:W-:-:S01]  /*2550*/  FADD R227, RZ, R25 ;  /* 0x00000019ffe37221 */ /* 0x000fc20000000000 */
[----:B------:R-:W-:Y:S01]  /*2560*/  FADD R228, RZ, R24 ;  /* 0x00000018ffe47221 */ /* 0x000fe20000000000 */
[----:B------:R-:W-:-:S01]  /*2570*/  FADD R226, RZ, R26 ;  /* 0x0000001affe27221 */ /* 0x000fc20000000000 */
[----:B------:R-:W-:Y:S01]  /*2580*/  FADD R225, RZ, R27 ;  /* 0x0000001bffe17221 */ /* 0x000fe20000000000 */
[----:B------:R-:W-:-:S01]  /*2590*/  FADD R224, RZ, R28 ;  /* 0x0000001cffe07221 */ /* 0x000fc20000000000 */
[----:B------:R0:W-:Y:S01]  /*25a0*/  STL [R1+0x88], R227 ;  /* 0x000088e301007387 */ /* 0x0001e20000100800 */
[----:B------:R-:W-:-:S01]  /*25b0*/  FADD R223, RZ, R29 ;  /* 0x0000001dffdf7221 */ /* 0x000fc20000000000 */
[----:B------:R-:W-:Y:S01]  /*25c0*/  FADD R222, RZ, R30 ;  /* 0x0000001effde7221 */ /* 0x000fe20000000000 */
[----:B------:R-:W-:-:S01]  /*25d0*/  FADD R221, RZ, R31 ;  /* 0x0000001fffdd7221 */ /* 0x000fc20000000000 */
[----:B------:R-:W-:Y:S01]  /*25e0*/  FADD R220, RZ, R32 ;  /* 0x00000020ffdc7221 */ /* 0x000fe20000000000 */
[----:B------:R-:W-:-:S01]  /*25f0*/  FADD R219, RZ, R33 ;  /* 0x00000021ffdb7221 */ /* 0x000fc20000000000 */
[----:B------:R-:W-:Y:S01]  /*2600*/  FADD R218, RZ, R34 ;  /* 0x00000022ffda7221 */ /* 0x000fe20000000000 */
[----:B------:R-:W-:-:S01]  /*2610*/  FADD R217, RZ, R35 ;  /* 0x00000023ffd97221 */ /* 0x000fc20000000000 */
[----:B------:R-:W-:Y:S01]  /*2620*/  FADD R216, RZ, R36 ;  /* 0x00000024ffd87221 */ /* 0x000fe20000000000 */
[----:B------:R-:W-:-:S01]  /*2630*/  FADD R215, RZ, R37 ;  /* 0x00000025ffd77221 */ /* 0x000fc20000000000 */
[----:B0-----:R-:W-:Y:S01]  /*2640*/  FADD R227, RZ, R124 ;  /* 0x0000007cffe37221 */ /* 0x001fe20000000000 */
[----:B------:R-:W-:-:S01]  /*2650*/  FADD R214, RZ, R38 ;  /* 0x00000026ffd67221 */ /* 0x000fc20000000000 */
[----:B------:R-:W-:Y:S01]  /*2660*/  FADD R213, RZ, R39 ;  /* 0x00000027ffd57221 */ /* 0x000fe20000000000 */
[----:B------:R-:W-:-:S01]  /*2670*/  FADD R212, RZ, R40 ;  /* 0x00000028ffd47221 */ /* 0x000fc20000000000 */
[----:B------:R-:W-:Y:S01]  /*2680*/  FADD R211, RZ, R41 ;  /* 0x00000029ffd37221 */ /* 0x000fe20000000000 */
[----:B------:R0:W-:Y:S01]  /*2690*/  STL [R1], R227 ;  /* 0x000000e301007387 */ /* 0x0001e20000100800 */
        /* <DEDUP_REMOVED lines=94> */
[----:B0-----:R-:W-:-:S05]  /*2c80*/  FADD R227, RZ, R131 ;  /* 0x00000083ffe37221 */ /* 0x001fca0000000000 */
[----:B------:R0:W-:Y:S02]  /*2c90*/  STL [R1+0x1c], R227 ;  /* 0x00001ce301007387 */ /* 0x0001e40000100800 */
        /* <DEDUP_REMOVED lines=39> */
[----:B------:R0:W-:Y:S04]  /*2f10*/  STL [R1+0x6c], R227 ;  /* 0x00006ce301007387 */ /* 0x0001e80000100800 */
[----:B0-----:R0:W5:Y:S01]  /*2f20*/  LDL.LU R227, [R1+0x88] ;  /* 0x0000880001e37983 */ /* 0x0011620000300800 */
[----:B------:R-:W-:-:S05]  /*2f30*/  UMOV UR6, URZ ;  /* 0x0000003f00067c82 */ /* 0x000fca0008000000 */
.L_x_22:
[----:B------:R-:W-:Y:S01]  /*2f40*/  UIADD3 UR16, UR5, 0x1, URZ ;  /* 0x0000000105107890 */ /* 0x000fe2000fffe03f */
[----:B------:R-:W-:-:S03]  /*2f50*/  UMOV UR8, 0x1 ;  /* 0x0000000100087882 */ /* 0x000fc60000000000 */
[----:B------:R-:W-:-:S04]  /*2f60*/  UISETP.NE.AND UP0, UPT, UR16, 0x4, UPT ;  /* 0x000000041000788c */ /* 0x000fc8000bf05270 */
[----:B------:R-:W-:Y:S02]  /*2f70*/  USEL UR17, URZ, 0x1, UP0 ;  /* 0x000000013f117887 */ /* 0x000fe40008000000 */
[----:B------:R-:W-:Y:S02]  /*2f80*/  USEL UR16, UR16, URZ, UP0 ;  /* 0x0000003f10107287 */ /* 0x000fe40008000000 */
[----:B------:R-:W-:-:S12]  /*2f90*/  ULOP3.LUT UR17, UR4, UR17, URZ, 0x3c, !UPT ;  /* 0x0000001104117292 */ /* 0x000fd8000f8e3c3f */
.L_x_17:
[----:B------:R-:W-:-:S04]  /*2fa0*/  UISETP.LT.AND UP0, UPT, UR12, 0x1, UPT ;  /* 0x000000010c00788c */ /* 0x000fc8000bf01270 */
[----:B------:R-:W-:-:S04]  /*2fb0*/  USEL UR9, UR12, 0x1, UP0 ;  /* 0x000000010c097887 */ /* 0x000fc80008000000 */
[----:B------:R-:W-:-:S04]  /*2fc0*/  UIADD3 UR9, UR12, -UR9, URZ ;  /* 0x800000090c097290 */ /* 0x000fc8000fffe03f */
[----:B------:R-:W-:-:S06]  /*2fd0*/  UISETP.GE.AND UP0, UPT, UR9, 0x1, UPT ;  /* 0x000000010900788c */ /* 0x000fcc000bf06270 */
[----:B------:R-:W-:-:S13]  /*2fe0*/  PLOP3.LUT P0, PT, PT, PT, UP0, 0x80, 0x0 ;  /* 0x000000000000781c */ /* 0x000fda0003f0f008 */
[----:B------:R-:W-:Y:S05]  /*2ff0*/  @!P0 BRA `(.L_x_23) ;  /* 0x0000001000dc8947 */ /* 0x000fea0003800000 */
[----:B------:R-:W-:Y:S01]  /*3000*/  UMOV UR24, UR9 ;  /* 0x0000000900187c82 */ /* 0x000fe20008000000 */
[----:B------:R-:W-:Y:S01]  /*3010*/  UMOV UR25, UR5 ;  /* 0x0000000500197c82 */ /* 0x000fe20008000000 */
[----:B------:R-:W-:-:S05]  /*3020*/  ULDC UR27, c[0x0][0x50c] ;  /* 0x00014300001b7ab9 */ /* 0x000fca0000000800 */
.L_x_31:
[----:B------:R-:W-:-:S06]  /*3030*/  UISETP.NE.AND UP0, UPT, UR23, 0x3, UPT ;  /* 0x000000031700788c */ /* 0x000fcc000bf05270 */
[----:B------:R-:W-:-:S13]  /*3040*/  PLOP3.LUT P1, PT, PT, PT, UP0, 0x80, 0x0 ;  /* 0x000000000000781c */ /* 0x000fda0003f2f008 */
[----:B-----5:R-:W-:Y:S05]  /*3050*/  @!P1 BRA `(.L_x_24) ;  /* 0x0000000000049947 */ /* 0x020fea0003800000 */
[----:B------:R-:W-:Y:S01]  /*3060*/  BPT.TRAP 0x1 ;  /* 0x000000040000795c */ /* 0x000fe20000300000 */
.L_x_24:
[----:B------:R-:W1:Y:S01]  /*3070*/  S2UR UR9, SR_CgaCtaId ;  /* 0x00000000000979c3 */ /* 0x000e620000008800 */
[----:B------:R-:W-:Y:S01]  /*3080*/  UMOV UR14, 0x400 ;  /* 0x00000400000e7882 */ /* 0x000fe20000000000 */
[----:B------:R-:W-:-:S05]  /*3090*/  IMAD.U32 R229, RZ, RZ, UR17 ;  /* 0x00000011ffe57e24 */ /* 0x000fca000f8e00ff */
[----:B------:R-:W-:Y:S01]  /*30a0*/  SHF.L.U32 R229, R229, 0x1f, RZ ;  /* 0x0000001fe5e57819 */ /* 0x000fe200000006ff */
[----:B-1----:R-:W-:-:S04]  /*30b0*/  ULEA UR14, UR9, UR14, 0x18 ;  /* 0x0000000e090e7291 */ /* 0x002fc8000f8ec03f */
[----:B------:R-:W-:-:S09]  /*30c0*/  ULEA UR9, UR16, UR14, 0x3 ;  /* 0x0000000e10097291 */ /* 0x000fd2000f8e183f */
[----:B------:R1:W2:Y:S01]  /*30d0*/  SYNCS.PHASECHK.TRANS64.TRYWAIT P0, [UR9], R229 ;  /* 0x000000e5ff0075a7 */ /* 0x0002a20008000149 */
[----:B------:R-:W-:Y:S05]  /*30e0*/  @!P1 BRA `(.L_x_25) ;  /* 0x0000000000049947 */ /* 0x000fea0003800000 */
[----:B------:R-:W-:Y:S01]  /*30f0*/  BPT.TRAP 0x1 ;  /* 0x000000040000795c */ /* 0x000fe20000300000 */
.L_x_25:
[----:B--2---:R-:W-:Y:S05]  /*3100*/  @P0 BRA `(.L_x_26) ;  /* 0x0000000000080947 */ /* 0x004fea0003800000 */
[----:B------:R-:W2:Y:S02]  /*3110*/  SYNCS.PHASECHK.TRANS64.TRYWAIT P0, [UR9], R229 ;  /* 0x000000e5ff0075a7 */ /* 0x000ea40008000149 */
[----:B--2---:R-:W-:Y:S05]  /*3120*/  @!P0 BRA `(.L_x_27) ;  /* 0x000000d400008947 */ /* 0x004fea0003800000 */
.L_x_26:
[----:B------:R-:W-:Y:S01]  /*3130*/  UIADD3 UR9, UR14, 0x10100, URZ ;  /* 0x000101000e097890 */ /* 0x000fe2000fffe03f */
[----:B------:R-:W-:Y:S01]  /*3140*/  WARPGROUP.ARRIVE ;  /* 0x00000000000079c5 */ /* 0x000fe20000000000 */
[----:B------:R-:W-:Y:S02]  /*3150*/  UISETP.NE.AND UP0, UPT, UR7, URZ, UPT ;  /* 0x0000003f0700728c */ /* 0x000fe4000bf05270 */
[----:B------:R-:W-:Y:S02]  /*3160*/  USHF.R.U32.HI UR9, URZ, 0x4, UR9 ;  /* 0x000000043f097899 */ /* 0x000fe40008011609 */
[----:B------:R-:W-:Y:S02]  /*3170*/  USEL UR8, UR8, URZ, !UP0 ;  /* 0x0000003f08087287 */ /* 0x000fe4000c000000 */
[----:B------:R-:W-:Y:S02]  /*3180*/  ULOP3.LUT UR9, UR9, 0x3fff, URZ, 0xc0, !UPT ;  /* 0x00003fff09097892 */ /* 0x000fe4000f8ec03f */
[----:B------:R-:W-:-:S02]  /*3190*/  ULOP3.LUT UR7, UR15, 0x10000, URZ, 0xfc, !UPT ;  /* 0x000100000f077892 */ /* 0x000fc4000f8efc3f */
[----:B------:R-:W-:Y:S02]  /*31a0*/  ULOP3.LUT UR9, UR9, 0x10000, URZ, 0xfc, !UPT ;  /* 0x0001000009097892 */ /* 0x000fe4000f8efc3f */
[----:B------:R-:W-:Y:S02]  /*31b0*/  UISETP.NE.U32.AND UP0, UPT, UR8, URZ, UPT ;  /* 0x0000003f0800728c */ /* 0x000fe4000bf05070 */
[----:B------:R-:W-:Y:S02]  /*31c0*/  ULEA UR7, UR16, UR7, 0xa ;  /* 0x0000000710077291 */ /* 0x000fe4000f8e503f */
[----:B------:R-:W-:Y:S01]  /*31d0*/  ULEA UR26, UR16, UR9, 0xb ;  /* 0x00000009101a7291 */ /* 0x000fe2000f8e583f */
[----:B------:R-:W-:Y:S02]  /*31e0*/  UMOV UR11, 0x40000040 ;  /* 0x40000040000b7882 */ /* 0x000fe40000000000 */
[----:B------:R-:W-:Y:S01]  /*31f0*/  UMOV UR9, 0x40000040 ;  /* 0x4000004000097882 */ /* 0x000fe20000000000 */
[----:B------:R-:W-:Y:S01]  /*3200*/  UIADD3 UR6, UR6, 0x4, URZ ;  /* 0x0000000406067890 */ /* 0x000fe2000fffe03f */
[----:B------:R-:W-:-:S02]  /*3210*/  UMOV UR8, UR7 ;  /* 0x0000000700087c82 */ /* 0x000fc40008000000 */
[----:B------:R-:W-:Y:S02]  /*3220*/  UMOV UR10, UR26 ;  /* 0x0000001a000a7c82 */ /* 0x000fe40008000000 */
[----:B------:R-:W-:Y:S01]  /*3230*/  QGMMA.64x256x32.F32.E4M3.E4M3 R24, gdesc[UR8], R24, UP0 ;  /* 0x03e00000081879f3 */ /* 0x000fe2000bf00818 */
[----:B------:R-:W-:Y:S02]  /*3240*/  UIADD3 UR8, UR7, 0x2, URZ ;  /* 0x0000000207087890 */ /* 0x000fe4000fffe03f */
[----:B------:R-:W-:Y:S01]  /*3250*/  UIADD3 UR10, UR26, 0x2, URZ ;  /* 0x000000021a0a7890 */ /* 0x000fe2000fffe03f */
[----:B------:R-:W-:Y:S01]  /*3260*/  UMOV UR9, 0x40000040 ;  /* 0x4000004000097882 */ /* 0x000fe20000000000 */
[----:B------:R-:W-:Y:S01]  /*3270*/  UMOV UR11, 0x40000040 ;  /* 0x40000040000b7882 */ /* 0x000fe20000000000 */
[----:B------:R-:W-:-:S15]  /*3280*/  UISETP.NE.AND UP0, UPT, UR6, UR27, UPT ;  /* 0x0000001b0600728c */ /* 0x000fde000bf05270 */
[----:B------:R-:W-:-:S07]  /*3290*/  NOP ;  /* 0x0000000000007918 */ /* 0x000fce0000000000 */
[----:B------:R-:W-:Y:S01]  /*32a0*/  QGMMA.64x256x32.F32.E4M3.E4M3 R24, gdesc[UR8], R24 ;  /* 0x03e00000081879f3 */ /* 0x000fe20008700818 */
[----:B------:R-:W-:Y:S02]  /*32b0*/  UIADD3 UR8, UR7, 0x4, URZ ;  /* 0x0000000407087890 */ /* 0x000fe4000fffe03f */
[----:B------:R-:W-:Y:S01]  /*32c0*/  UIADD3 UR10, UR26, 0x4, URZ ;  /* 0x000000041a0a7890 */ /* 0x000fe2000fffe03f */
[----:B------:R-:W-:Y:S01]  /*32d0*/  UMOV UR9, 0x40000040 ;  /* 0x4000004000097882 */ /* 0x000fe20000000000 */
[----:B------:R-:W-:-:S15]  /*32e0*/  UMOV UR11, 0x40000040 ;  /* 0x40000040000b7882 */ /* 0x000fde0000000000 */
[----:B------:R-:W-:-:S08]  /*32f0*/  NOP ;  /* 0x0000000000007918 */ /* 0x000fd00000000000 */
[----:B------:R-:W-:Y:S01]  /*3300*/  QGMMA.64x256x32.F32.E4M3.E4M3 R24, gdesc[UR8], R24 ;  /* 0x03e00000081879f3 */ /* 0x000fe20008700818 */
[----:B------:R-:W-:Y:S02]  /*3310*/  UIADD3 UR8, UR7, 0x6, URZ ;  /* 0x0000000607087890 */ /* 0x000fe4000fffe03f */
[----:B------:R-:W-:Y:S01]  /*3320*/  UIADD3 UR10, UR26, 0x6, URZ ;  /* 0x000000061a0a7890 */ /* 0x000fe2000fffe03f */
[----:B------:R-:W-:Y:S01]  /*3330*/  UMOV UR9, 0x40000040 ;  /* 0x4000004000097882 */ /* 0x000fe20000000000 */
[----:B------:R-:W-:Y:S01]  /*3340*/  UMOV UR11, 0x40000040 ;  /* 0x40000040000b7882 */ /* 0x000fe20000000000 */
[----:B------:R-:W-:-:S06]  /*3350*/  USEL UR7, URZ, 0x1, UP0 ;  /* 0x000000013f077887 */ /* 0x000fcc0008000000 */
[----:B------:R-:W-:-:S15]  /*3360*/  ISETP.NE.AND P0, PT, RZ, UR7, PT ;  /* 0x00000007ff007c0c */ /* 0x000fde000bf05270 */
[----:B------:R-:W-:-:S01]  /*3370*/  NOP ;  /* 0x0000000000007918 */ /* 0x000fc20000000000 */
[----:B------:R-:W-:Y:S03]  /*3380*/  QGMMA.64x256x32.F32.E4M3.E4M3 R24, gdesc[UR8], R24, gsb0 ;  /* 0x03e00000081879f3 */ /* 0x000fe60008000818 */
[----:B------:R-:W-:Y:S02]  /*3390*/  WARPGROUP.DEPBAR.LE gsb0, 0x1 ;  /* 0x00008000000079c5 */ /* 0x000fe40000010100 */
[----:B------:R-:W-:Y:S05]  /*33a0*/  @!P0 BRA `(.L_x_28) ;  /* 0x0000000c00708947 */ /* 0x000fea0003800000 */
[----:B------:R-:W-:Y:S02]  /*33b0*/  WARPGROUP.DEPBAR.LE gsb0, 0x0 ;  /* 0x00008000000079c5 */ /* 0x000fe40000010000 */
[----:B-----5:R-:W-:-:S01]  /*33c0*/  FADD R227, R25, R227 ;  /* 0x000000e319e37221 */ /* 0x020fc20000000000 */
[----:B------:R-:W-:Y:S01]  /*33d0*/  FADD R226, R26, R226 ;  /* 0x000000e21ae27221 */ /* 0x000fe20000000000 */
[----:B------:R-:W-:-:S01]  /*33e0*/  FADD R225, R27, R225 ;  /* 0x000000e11be17221 */ /* 0x000fc20000000000 */
[----:B------:R-:W-:Y:S01]  /*33f0*/  FADD R224, R28, R224 ;  /* 0x000000e01ce07221 */ /* 0x000fe20000000000 */
[----:B------:R-:W-:-:S01]  /*3400*/  FADD R223, R29, R223 ;  /* 0x000000df1ddf7221 */ /* 0x000fc20000000000 */
[----:B------:R2:W-:Y:S01]  /*3410*/  STL [R1+0x88], R227 ;  /* 0x000088e301007387 */ /* 0x0005e20000100800 */
[----:B------:R-:W-:-:S01]  /*3420*/  FADD R222, R30, R222 ;  /* 0x000000de1ede7221 */ /* 0x000fc20000000000 */
[----:B------:R-:W-:Y:S01]  /*3430*/  FADD R221, R31, R221 ;  /* 0x000000dd1fdd7221 */ /* 0x000fe20000000000 */
[----:B------:R-:W-:-:S01]  /*3440*/  FADD R220, R32, R220 ;  /* 0x000000dc20dc7221 */ /* 0x000fc20000000000 */
[----:B------:R-:W-:Y:S01]  /*3450*/  FADD R219, R33, R219 ;  /* 0x000000db21db7221 */ /* 0x000fe20000000000 */
[----:B------:R-:W-:-:S01]  /*3460*/  FADD R218, R34, R218 ;  /* 0x000000da22da7221 */ /* 0x000fc20000000000 */
[----:B------:R-:W-:Y:S01]  /*3470*/  FADD R217, R35, R217 ;  /* 0x000000d923d97221 */ /* 0x000fe20000000000 */
[----:B------:R-:W-:-:S01]  /*3480*/  FADD R216, R36, R216 ;  /* 0x000000d824d87221 */ /* 0x000fc20000000000 */
[----:B------:R-:W-:Y:S01]  /*3490*/  FADD R215, R37, R215 ;  /* 0x000000d725d77221 */ /* 0x000fe20000000000 */
[----:B------:R-:W-:-:S01]  /*34a0*/  FADD R214, R38, R214 ;  /* 0x000000d626d67221 */ /* 0x000fc20000000000 */
[----:B--2---:R-:W2:Y:S01]  /*34b0*/  LDL.LU R227, [R1+0x28] ;  /* 0x0000280001e37983 */ /* 0x004ea20000300800 */
[----:B------:R-:W-:-:S01]  /*34c0*/  FADD R213, R39, R213 ;  /* 0x000000d527d57221 */ /* 0x000fc20000000000 */
[----:B------:R-:W-:Y:S01]  /*34d0*/  FADD R212, R40, R212 ;  /* 0x000000d428d47221 */ /* 0x000fe20000000000 */
[----:B------:R-:W-:-:S01]  /*34e0*/  FADD R211, R41, R211 ;  /* 0x000000d329d37221 */ /* 0x000fc20000000000 */
[----:B------:R3:W-:Y:S01]  /*34f0*/  STL [R1+0x8c], R226 ;  /* 0x00008ce201007387 */ /* 0x0007e20000100800 */
[----:B------:R-:W-:-:S03]  /*3500*/  FADD R228, R24, R228 ;  /* 0x000000e418e47221 */ /* 0x000fc60000000000 */
[----:B---3--:R-:W3:Y:S04]  /*3510*/  LDL.LU R226, [R1+0x24] ;  /* 0x0000240001e27983 */ /* 0x008ee80000300800 */
[----:B------:R4:W-:Y:S04]  /*3520*/  STL [R1+0x90], R225 ;  /* 0x000090e101007387 */ /* 0x0009e80000100800 */
[----:B----4-:R-:W4:Y:S04]  /*3530*/  LDL.LU R225, [R1+0x20] ;  /* 0x0000200001e17983 */ /* 0x010f280000300800 */
[----:B------:R0:W-:Y:S04]  /*3540*/  STL [R1+0x94], R224 ;  /* 0x000094e001007387 */ /* 0x0001e80000100800 */
[----:B0-----:R-:W4:Y:S04]  /*3550*/  LDL.LU R224, [R1+0x1c] ;  /* 0x00001c0001e07983 */ /* 0x001f280000300800 */
        /* <DEDUP_REMOVED lines=13> */
[----:B0-----:R-:W4:Y:S04]  /*3630*/  LDL.LU R217, [R1] ;  /* 0x0000000001d97983 */ /* 0x001f280000300800 */
[----:B------:R-:W-:Y:S04]  /*3640*/  STL [R1+0xb4], R216 ;  /* 0x0000b4d801007387 */ /* 0x000fe80000100800 */
[----:B------:R-:W-:Y:S04]  /*3650*/  STL [R1+0xb8], R215 ;  /* 0x0000b8d701007387 */ /* 0x000fe80000100800 */
[----:B------:R-:W-:Y:S04]  /*3660*/  STL [R1+0xbc], R214 ;  /* 0x0000bcd601007387 */ /* 0x000fe80000100800 */
[----:B------:R-:W-:Y:S04]  /*3670*/  STL [R1+0xc0], R213 ;  /* 0x0000c0d501007387 */ /* 0x000fe80000100800 */
[----:B------:R-:W-:Y:S04]  /*3680*/  STL [R1+0xc4], R212 ;  /* 0x0000c4d401007387 */ /* 0x000fe80000100800 */
[----:B------:R0:W-:Y:S01]  /*3690*/  STL [R1+0xc8], R211 ;  /* 0x0000c8d301007387 */ /* 0x0001e20000100800 */
[----:B--2---:R-:W-:-:S01]  /*36a0*/  FADD R227, R134, R227 ;  /* 0x000000e386e37221 */ /* 0x004fc20000000000 */
[----:B---3--:R-:W-:Y:S01]  /*36b0*/  FADD R226, R133, R226 ;  /* 0x000000e285e27221 */ /* 0x008fe20000000000 */
[----:B----4-:R-:W-:-:S01]  /*36c0*/  FADD R225, R132, R225 ;  /* 0x000000e184e17221 */ /* 0x010fc20000000000 */
[----:B------:R-:W-:Y:S01]  /*36d0*/  FADD R224, R131, R224 ;  /* 0x000000e083e07221 */ /* 0x000fe20000000000 */
[----:B------:R-:W-:-:S01]  /*36e0*/  FADD R223, R130, R223 ;  /* 0x000000df82df7221 */ /* 0x000fc20000000000 */
[----:B------:R-:W-:Y:S01]  /*36f0*/  FADD R222, R129, R222 ;  /* 0x000000de81de7221 */ /* 0x000fe20000000000 */
[----:B------:R-:W-:-:S01]  /*3700*/  FADD R221, R128, R221 ;  /* 0x000000dd80dd7221 */ /* 0x000fc20000000000 */
[----:B------:R-:W-:Y:S01]  /*3710*/  FADD R220, R127, R220 ;  /* 0x000000dc7fdc7221 */ /* 0x000fe20000000000 */
[----:B------:R-:W-:-:S01]  /*3720*/  FADD R219, R126, R219 ;  /* 0x000000db7edb7221 */ /* 0x000fc20000000000 */
[----:B------:R-:W-:Y:S01]  /*3730*/  FADD R218, R125, R218 ;  /* 0x000000da7dda7221 */ /* 0x000fe20000000000 */
[----:B------:R-:W-:-:S05]  /*3740*/  FADD R217, R124, R217 ;  /* 0x000000d97cd97221 */ /* 0x000fca0000000000 */
[----:B------:R2:W-:Y:S04]  /*3750*/  STL [R1], R217 ;  /* 0x000000d901007387 */ /* 0x0005e80000100800 */
[----:B------:R3:W-:Y:S04]  /*3760*/  STL [R1+0x4], R218 ;  /* 0x000004da01007387 */ /* 0x0007e80000100800 */
[----:B------:R4:W-:Y:S04]  /*3770*/  STL [R1+0x8], R219 ;  /* 0x000008db01007387 */ /* 0x0009e80000100800 */
[----:B------:R1:W-:Y:S04]  /*3780*/  STL [R1+0xc], R220 ;  /* 0x00000cdc01007387 */ /* 0x0003e80000100800 */
[----:B------:R1:W-:Y:S04]  /*3790*/  STL [R1+0x10], R221 ;  /* 0x000010dd01007387 */ /* 0x0003e80000100800 */
[----:B------:R1:W-:Y:S04]  /*37a0*/  STL [R1+0x14], R222 ;  /* 0x000014de01007387 */ /* 0x0003e80000100800 */
[----:B------:R1:W-:Y:S04]  /*37b0*/  STL [R1+0x18], R223 ;  /* 0x000018df01007387 */ /* 0x0003e80000100800 */
[----:B------:R1:W-:Y:S04]  /*37c0*/  STL [R1+0x1c], R224 ;  /* 0x00001ce001007387 */ /* 0x0003e80000100800 */
[----:B0-----:R-:W4:Y:S04]  /*37d0*/  LDL.LU R211, [R1+0x2c] ;  /* 0x00002c0001d37983 */ /* 0x001f280000300800 */
[----:B------:R0:W-:Y:S04]  /*37e0*/  STL [R1+0x20], R225 ;  /* 0x000020e101007387 */ /* 0x0001e80000100800 */
[----:B------:R-:W4:Y:S04]  /*37f0*/  LDL.LU R212, [R1+0x30] ;  /* 0x0000300001d47983 */ /* 0x000f280000300800 */
[----:B------:R0:W-:Y:S04]  /*3800*/  STL [R1+0x24], R226 ;  /* 0x000024e201007387 */ /* 0x0001e80000100800 */
[----:B------:R-:W4:Y:S04]  /*3810*/  LDL.LU R213, [R1+0x34] ;  /* 0x0000340001d57983 */ /* 0x000f280000300800 */
[----:B------:R0:W-:Y:S04]  /*3820*/  STL [R1+0x28], R227 ;  /* 0x000028e301007387 */ /* 0x0001e80000100800 */
[----:B------:R-:W4:Y:S04]  /*3830*/  LDL.LU R214, [R1+0x38] ;  /* 0x0000380001d67983 */ /* 0x000f280000300800 */
[----:B------:R-:W4:Y:S04]  /*3840*/  LDL.LU R215, [R1+0x3c] ;  /* 0x00003c0001d77983 */ /* 0x000f280000300800 */
[----:B------:R-:W4:Y:S04]  /*3850*/  LDL.LU R216, [R1+0x40] ;  /* 0x0000400001d87983 */ /* 0x000f280000300800 */
[----:B--2---:R-:W2:Y:S04]  /*3860*/  LDL.LU R217, [R1+0x44] ;  /* 0x0000440001d97983 */ /* 0x004ea80000300800 */
[----:B---3--:R-:W3:Y:S04]  /*3870*/  LDL.LU R218, [R1+0x48] ;  /* 0x0000480001da7983 */ /* 0x008ee80000300800 */
[----:B----4-:R-:W4:Y:S04]  /*3880*/  LDL.LU R219, [R1+0x4c] ;  /* 0x00004c0001db7983 */ /* 0x010f280000300800 */
[----:B-1----:R-:W4:Y:S04]  /*3890*/  LDL.LU R220, [R1+0x50] ;  /* 0x0000500001dc7983 */ /* 0x002f280000300800 */
[----:B------:R-:W4:Y:S04]  /*38a0*/  LDL.LU R221, [R1+0x54] ;  /* 0x0000540001dd7983 */ /* 0x000f280000300800 */
[----:B------:R-:W4:Y:S04]  /*38b0*/  LDL.LU R222, [R1+0x58] ;  /* 0x0000580001de7983 */ /* 0x000f280000300800 */
[----:B------:R-:W4:Y:S04]  /*38c0*/  LDL.LU R223, [R1+0x5c] ;  /* 0x00005c0001df7983 */ /* 0x000f280000300800 */
[----:B------:R-:W4:Y:S04]  /*38d0*/  LDL.LU R224, [R1+0x60] ;  /* 0x0000600001e07983 */ /* 0x000f280000300800 */
[----:B0-----:R-:W4:Y:S04]  /*38e0*/  LDL.LU R225, [R1+0x64] ;  /* 0x0000640001e17983 */ /* 0x001f280000300800 */
[----:B------:R-:W4:Y:S04]  /*38f0*/  LDL.LU R226, [R1+0x68] ;  /* 0x0000680001e27983 */ /* 0x000f280000300800 */
[----:B------:R-:W4:Y:S01]  /*3900*/  LDL.LU R227, [R1+0x6c] ;  /* 0x00006c0001e37983 */ /* 0x000f220000300800 */
[----:B------:R-:W-:-:S05]  /*3910*/  FADD R211, R135, R211 ;  /* 0x000000d387d37221 */ /* 0x000fca0000000000 */
[----:B------:R0:W-:Y:S01]  /*3920*/  STL [R1+0x2c], R211 ;  /* 0x00002cd301007387 */ /* 0x0001e20000100800 */
[----:B------:R-:W-:-:S03]  /*3930*/  FADD R212, R136, R212 ;  /* 0x000000d488d47221 */ /* 0x000fc60000000000 */
[----:B0-----:R0:W5:Y:S01]  /*3940*/  LDL.LU R211, [R1+0xc8] ;  /* 0x0000c80001d37983 */ /* 0x0011620000300800 */
[----:B------:R-:W-:-:S03]  /*3950*/  FADD R213, R137, R213 ;  /* 0x000000d589d57221 */ /* 0x000fc60000000000 */
[----:B------:R1:W-:Y:S01]  /*3960*/  STL [R1+0x30], R212 ;  /* 0x000030d401007387 */ /* 0x0003e20000100800 */
[----:B------:R-:W-:-:S01]  /*3970*/  FADD R214, R138, R214 ;  /* 0x000000d68ad67221 */ /* 0x000fc20000000000 */
[----:B------:R-:W-:Y:S02]  /*3980*/  FADD R215, R139, R215 ;  /* 0x000000d78bd77221 */ /* 0x000fe40000000000 */
[----:B-1----:R0:W5:Y:S01]  /*3990*/  LDL.LU R212, [R1+0xc4] ;  /* 0x0000c40001d47983 */ /* 0x0021620000300800 */
[----:B------:R-:W-:-:S03]  /*39a0*/  FADD R216, R140, R216 ;  /* 0x000000d88cd87221 */ /* 0x000fc60000000000 */
[----:B------:R1:W-:Y:S01]  /*39b0*/  STL [R1+0x34], R213 ;  /* 0x000034d501007387 */ /* 0x0003e20000100800 */
[----:B--2---:R-:W-:-:S03]  /*39c0*/  FADD R217, R141, R217 ;  /* 0x000000d98dd97221 */ /* 0x004fc60000000000 */
[----:B-1----:R0:W5:Y:S01]  /*39d0*/  LDL.LU R213, [R1+0xc0] ;  /* 0x0000c00001d57983 */ /* 0x0021620000300800 */
[----:B---3--:R-:W-:-:S03]  /*39e0*/  FADD R218, R142, R218 ;  /* 0x000000da8eda7221 */ /* 0x008fc60000000000 */
[----:B------:R1:W-:Y:S01]  /*39f0*/  STL [R1+0x38], R214 ;  /* 0x000038d601007387 */ /* 0x0003e20000100800 */
[----:B----4-:R-:W-:-:S01]  /*3a00*/  FADD R219, R143, R219 ;  /* 0x000000db8fdb7221 */ /* 0x010fc20000000000 */
[----:B------:R-:W-:Y:S02]  /*3a10*/  FADD R220, R144, R220 ;  /* 0x000000dc90dc7221 */ /* 0x000fe40000000000 */
[----:B-1----:R0:W5:Y:S04]  /*3a20*/  LDL.LU R214, [R1+0xbc] ;  /* 0x0000bc0001d67983 */ /* 0x0021680000300800 */
[----:B------:R1:W-:Y:S01]  /*3a30*/  STL [R1+0x3c], R215 ;  /* 0x00003cd701007387 */ /* 0x0003e20000100800 */
[----:B------:R-:W-:-:S01]  /*3a40*/  FADD R221, R145, R221 ;  /* 0x000000dd91dd7221 */ /* 0x000fc20000000000 */
[----:B------:R-:W-:-:S02]  /*3a50*/  FADD R222, R146, R222 ;  /* 0x000000de92de7221 */ /* 0x000fc40000000000 */
[----:B-1----:R0:W5:Y:S04]  /*3a60*/  LDL.LU R215, [R1+0xb8] ;  /* 0x0000b80001d77983 */ /* 0x0021680000300800 */
[----:B------:R1:W-:Y:S01]  /*3a70*/  STL [R1+0x40], R216 ;  /* 0x000040d801007387 */ /* 0x0003e20000100800 */
[----:B------:R-:W-:-:S03]  /*3a80*/  FADD R223, R147, R223 ;  /* 0x000000df93df7221 */ /* 0x000fc60000000000 */
        /* <DEDUP_REMOVED lines=13> */
[----:B------:R1:W-:Y:S04]  /*3b60*/  STL [R1+0x54], R221 ;  /* 0x000054dd01007387 */ /* 0x0003e80000100800 */
        /* <DEDUP_REMOVED lines=12> */
[----:B-1----:R0:W5:Y:S01]  /*3c30*/  LDL.LU R227, [R1+0x88] ;  /* 0x0000880001e37983 */ /* 0x0021620000300800 */
        /* <DEDUP_REMOVED lines=82> */
[----:B0-----:R-:W-:-:S06]  /*4160*/  UMOV UR6, URZ ;  /* 0x0000003f00067c82 */ /* 0x001fcc0008000000 */
.L_x_28:
[----:B------:R-:W-:Y:S05]  /*4170*/  @!P1 BRA `(.L_x_29) ;  /* 0x0000000000049947 */ /* 0x000fea0003800000 */
[----:B------:R-:W-:Y:S01]  /*4180*/  BPT.TRAP 0x1 ;  /* 0x000000040000795c */ /* 0x000fe20000300000 */
.L_x_29:
[----:B------:R2:W-:Y:S04]  /*4190*/  STL [R1+0x8c], R2 ;  /* 0x00008c0201007387 */ /* 0x0005e80000100800 */
[----:B--2---:R-:W2:Y:S04]  /*41a0*/  LDL R2, [R1+0x70] ;  /* 0x0000700001027983 */ /* 0x004ea80000100800 */
[----:B-----5:R3:W-:Y:S04]  /*41b0*/  STL [R1+0x88], R0 ;  /* 0x0000880001007387 */ /* 0x0207e80000100800 */
[----:B---3--:R-:W3:Y:S01]  /*41c0*/  LDL R0, [R1+0x74] ;  /* 0x0000740001007983 */ /* 0x008ee20000100800 */
[----:B-1----:R-:W-:Y:S01]  /*41d0*/  IMAD.U32 R229, RZ, RZ, UR25 ;  /* 0x00000019ffe57e24 */ /* 0x002fe2000f8e00ff */
[----:B--2---:R-:W-:-:S02]  /*41e0*/  ISETP.NE.AND P0, PT, R2, RZ, PT ;  /* 0x000000ff0200720c */ /* 0x004fc40003f05270 */
[----:B------:R1:W5:Y:S11]  /*41f0*/  LDL.LU R2, [R1+0x8c] ;  /* 0x00008c0001027983 */ /* 0x0003760000300800 */
[----:B------:R-:W-:-:S05]  /*4200*/  @P0 LEA R229, R229, UR14, 0x3 ;  /* 0x0000000ee5e50c11 */ /* 0x000fca000f8e18ff */
[----:B------:R-:W-:-:S05]  /*4210*/  @P0 VIADD R229, R229, 0x20 ;  /* 0x00000020e5e50836 */ /* 0x000fca0000000000 */
[----:B---3--:R-:W-:Y:S02]  /*4220*/  @P0 PRMT R229, R0, 0x654, R229 ;  /* 0x0000065400e50816 */ /* 0x008fe400000000e5 */
[----:B------:R1:W5:Y:S01]  /*4230*/  LDL.LU R0, [R1+0x88] ;  /* 0x0000880001007983 */ /* 0x0003620000300800 */
[----:B------:R-:W-:Y:S01]  /*4240*/  UISETP.GT.U32.AND UP0, UPT, UR13, 0x1, UPT ;  /* 0x000000010d00788c */ /* 0x000fe2000bf04070 */
[----:B------:R1:W-:Y:S05]  /*4250*/  @P0 SYNCS.ARRIVE.TRANS64.RED.A1T0 RZ, [R229+URZ], RZ ;  /* 0x000000ffe5ff09a7 */ /* 0x0003ea000810043f */
[----:B------:R-:W-:-:S13]  /*4260*/  PLOP3.LUT P0, PT, PT, PT, UP0, 0x80, 0x0 ;  /* 0x000000000000781c */ /* 0x000fda0003f0f008 */
[----:B-1----:R-:W-:Y:S05]  /*4270*/  @P0 BRA `(.L_x_30) ;  /* 0x0000000000040947 */ /* 0x002fea0003800000 */
[----:B------:R-:W-:Y:S01]  /*4280*/  BPT.TRAP 0x1 ;  /* 0x000000040000795c */ /* 0x000fe20000300000 */
.L_x_30:
[----:B------:R-:W-:Y:S02]  /*4290*/  UISETP.GT.AND UP2, UPT, UR24, 0x1, UPT ;  /* 0x000000011800788c */ /* 0x000fe4000bf44270 */
[----:B------:R-:W-:Y:S02]  /*42a0*/  UIADD3 UR16, UR16, 0x1, URZ ;  /* 0x0000000110107890 */ /* 0x000fe4000fffe03f */
[----:B------:R-:W-:Y:S02]  /*42b0*/  UIADD3 UR25, UR25, 0x1, URZ ;  /* 0x0000000119197890 */ /* 0x000fe4000fffe03f */
[----:B------:R-:W-:Y:S01]  /*42c0*/  PLOP3.LUT P0, PT, PT, PT, UP2, 0x80, 0x0 ;  /* 0x000000000000781c */ /* 0x000fe20003f0f028 */
[----:B------:R-:W-:Y:S02]  /*42d0*/  UISETP.NE.AND UP0, UPT, UR16, 0x4, UPT ;  /* 0x000000041000788c */ /* 0x000fe4000bf05270 */
[----:B------:R-:W-:Y:S02]  /*42e0*/  UIADD3 UR9, UR24, -0x1, URZ ;  /* 0xffffffff18097890 */ /* 0x000fe4000fffe03f */
[----:B------:R-:W-:-:S02]  /*42f0*/  USEL UR8, URZ, 0x1, UP0 ;  /* 0x000000013f087887 */ /* 0x000fc40008000000 */
[----:B------:R-:W-:Y:S02]  /*4300*/  UISETP.NE.AND UP1, UPT, UR25, 0x4, UPT ;  /* 0x000000041900788c */ /* 0x000fe4000bf25270 */
[----:B------:R-:W-:Y:S02]  /*4310*/  ULOP3.LUT UR17, UR17, UR8, URZ, 0x3c, !UPT ;  /* 0x0000000811117292 */ /* 0x000fe4000f8e3c3f */
[----:B------:R-:W-:Y:S02]  /*4320*/  USEL UR16, UR16, URZ, UP0 ;  /* 0x0000003f10107287 */ /* 0x000fe40008000000 */
[----:B------:R-:W-:Y:S01]  /*4330*/  USEL UR25, UR25, URZ, UP1 ;  /* 0x0000003f19197287 */ /* 0x000fe20008800000 */
[----:B------:R-:W-:Y:S01]  /*4340*/  UMOV UR8, 0x1 ;  /* 0x0000000100087882 */ /* 0x000fe20000000000 */
[----:B------:R-:W-:Y:S01]  /*4350*/  UMOV UR24, UR9 ;  /* 0x0000000900187c82 */ /* 0x000fe20008000000 */
[----:B------:R-:W-:Y:S09]  /*4360*/  @P0 BRA `(.L_x_31) ;  /* 0xffffffec00300947 */ /* 0x000ff2000383ffff */
.L_x_23:
[----:B------:R-:W-:-:S04]  /*4370*/  UISETP.NE.AND UP0, UPT, UR6, URZ, UPT ;  /* 0x0000003f0600728c */ /* 0x000fc8000bf05270 */
[----:B------:R-:W-:-:S06]  /*4380*/  USEL UR6, URZ, 0x1, !UP0 ;  /* 0x000000013f067887 */ /* 0x000fcc000c000000 */
[----:B------:R-:W-:-:S13]  /*4390*/  ISETP.NE.AND P0, PT, RZ, UR6, PT ;  /* 0x00000006ff007c0c */ /* 0x000fda000bf05270 */
[----:B------:R-:W-:Y:S05]  /*43a0*/  @!P0 BRA `(.L_x_32) ;  /* 0x0000000c00c48947 */ /* 0x000fea0003800000 */
[----:B------:R-:W-:Y:S02]  /*43b0*/  WARPGROUP.DEPBAR.LE gsb0, 0x0 ;  /* 0x00008000000079c5 */ /* 0x000fe40000010000 */
[----:B-----5:R-:W-:Y:S01]  /*43c0*/  FADD R227, R25, R227 ;  /* 0x000000e319e37221 */ /* 0x020fe20000000000 */
[----:B------:R-:W-:-:S04]  /*43d0*/  FADD R228, R24, R228 ;  /* 0x000000e418e47221 */ /* 0x000fc80000000000 */
[----:B------:R1:W-:Y:S04]  /*43e0*/  STL [R1+0x88], R227 ;  /* 0x000088e301007387 */ /* 0x0003e80000100800 */
[----:B-1----:R-:W2:Y:S04]  /*43f0*/  LDL.LU R227, [R1+0x6c] ;  /* 0x00006c0001e37983 */ /* 0x002ea80000300800 */
[----:B--2---:R1:W-:Y:S04]  /*4400*/  STL [R1+0x8c], R227 ;  /* 0x00008ce301007387 */ /* 0x0043e80000100800 */
        /* <DEDUP_REMOVED lines=52> */
[----:B-1----:R-:W2:Y:S01]  /*4750*/  LDL.LU R227, [R1] ;  /* 0x0000000001e37983 */ /* 0x002ea20000300800 */
[----:B------:R-:W-:Y:S01]  /*4760*/  FADD R226, R26, R226 ;  /* 0x000000e21ae27221 */ /* 0x000fe20000000000 */
        /* <DEDUP_REMOVED lines=97> */
[----:B--2---:R-:W-:-:S05]  /*4d80*/  FADD R227, R124, R227 ;  /* 0x000000e37ce37221 */ /* 0x004fca0000000000 */
[----:B------:R1:W-:Y:S04]  /*4d90*/  STL [R1], R227 ;  /* 0x000000e301007387 */ /* 0x0003e80000100800 */
[----:B-1----:R-:W2:Y:S02]  /*4da0*/  LDL.LU R227, [R1+0xf4] ;  /* 0x0000f40001e37983 */ /* 0x002ea40000300800 */
[----:B--2---:R-:W-:-:S05]  /*4db0*/  FADD R227, R125, R227 ;  /* 0x000000e37de37221 */ /* 0x004fca0000000000 */
[----:B------:R1:W-:Y:S04]  /*4dc0*/  STL [R1+0x4], R227 ;  /* 0x000004e301007387 */ /* 0x0003e80000100800 */
        /* <DEDUP_REMOVED lines=78> */
[----:B-1----:R1:W5:Y:S02]  /*52b0*/  LDL.LU R227, [R1+0x88] ;  /* 0x0000880001e37983 */ /* 0x0023640000300800 */
.L_x_32:
[----:B------:R-:W-:Y:S02]  /*52c0*/  WARPGROUP.DEPBAR.LE gsb0, 0x0 ;  /* 0x00008000000079c5 */ /* 0x000fe40000010000 */
[----:B------:R-:W2:Y:S02]  /*52d0*/  LDC R24, c[0x0][0x28c] ;  /* 0x0000a300ff187b82 */ /* 0x000ea40000000800 */
[----:B--2---:R-:W-:-:S13]  /*52e0*/  ISETP.GE.AND P0, PT, R24, 0x1, PT ;  /* 0x000000011800780c */ /* 0x004fda0003f06270 */
[----:B------:R-:W-:Y:S05]  /*52f0*/  @!P0 BRA `(.L_x_33) ;  /* 0x0000000000688947 */ /* 0x000fea0003800000 */
[----:B------:R-:W-:-:S06]  /*5300*/  UISETP.NE.AND UP0, UPT, UR23, 0x3, UPT ;  /* 0x000000031700788c */ /* 0x000fcc000bf05270 */
[----:B------:R-:W-:-:S13]  /*5310*/  PLOP3.LUT P0, PT, PT, PT, UP0, 0x80, 0x0 ;  /* 0x000000000000781c */ /* 0x000fda0003f0f008 */
[----:B------:R-:W-:Y:S05]  /*5320*/  @!P0 BRA `(.L_x_34) ;  /* 0x0000000000048947 */ /* 0x000fea0003800000 */
[----:B------:R-:W-:Y:S01]  /*5330*/  BPT.TRAP 0x1 ;  /* 0x000000040000795c */ /* 0x000fe20000300000 */
.L_x_34:
[----:B-----5:R2:W-:Y:S04]  /*5340*/  STL [R1+0x8c], R2 ;  /* 0x00008c0201007387 */ /* 0x0205e80000100800 */
[----:B--2---:R-:W2:Y:S04]  /*5350*/  LDL R2, [R1+0x70] ;  /* 0x0000700001027983 */ /* 0x004ea80000100800 */
[----:B------:R3:W-:Y:S04]  /*5360*/  STL [R1+0x88], R0 ;  /* 0x0000880001007387 */ /* 0x0007e80000100800 */
[----:B---3--:R-:W3:Y:S01]  /*5370*/  LDL R0, [R1+0x74] ;  /* 0x0000740001007983 */ /* 0x008ee20000100800 */
[----:B------:R-:W-:Y:S01]  /*5380*/  UISETP.LT.AND UP1, UPT, UR12, 0x1, UPT ;  /* 0x000000010c00788c */ /* 0x000fe2000bf21270 */
[----:B------:R-:W-:Y:S01]  /*5390*/  IMAD.U32 R25, RZ, RZ, UR14 ;  /* 0x0000000eff197e24 */ /* 0x000fe2000f8e00ff */
[----:B--2---:R-:W-:-:S02]  /*53a0*/  ISETP.NE.AND P0, PT, R2, RZ, PT ;  /* 0x000000ff0200720c */ /* 0x004fc40003f05270 */
[----:B------:R2:W5:Y:S11]  /*53b0*/  LDL.LU R2, [R1+0x8c] ;  /* 0x00008c0001027983 */ /* 0x0005760000300800 */
[----:B------:R-:W-:-:S05]  /*53c0*/  VOTEU.ANY UP0, P0 ;  /* 0x00000000003f7886 */ /* 0x000fca0000000100 */
[----:B------:R-:W-:-:S04]  /*53d0*/  @UP0 USEL UR6, UR12, 0x1, UP1 ;  /* 0x000000010c060887 */ /* 0x000fc80008800000 */
[----:B------:R-:W-:-:S06]  /*53e0*/  @UP0 UIADD3 UR6, UR5, UR12, -UR6 ;  /* 0x0000000c05060290 */ /* 0x000fcc000fffe806 */
[----:B------:R-:W-:-:S04]  /*53f0*/  IMAD.U32 R24, RZ, RZ, UR6 ;  /* 0x00000006ff187e24 */ /* 0x000fc8000f8e00ff */
[----:B------:R-:W-:-:S05]  /*5400*/  @P0 IMAD.SHL.U32 R24, R24, 0x8, RZ ;  /* 0x0000000818180824 */ /* 0x000fca00078e00ff */
[----:B------:R-:W-:-:S04]  /*5410*/  @P0 LOP3.LUT R24, R24, 0x18, RZ, 0xc0, !PT ;  /* 0x0000001818180812 */ /* 0x000fc800078ec0ff */
[----:B------:R-:W-:-:S04]  /*5420*/  @P0 IADD3 R24, R25, 0x20, R24 ;  /* 0x0000002019180810 */ /* 0x000fc80007ffe018 */
[----:B---3--:R-:W-:Y:S02]  /*5430*/  @P0 PRMT R24, R0, 0x654, R24 ;  /* 0x0000065400180816 */ /* 0x008fe40000000018 */
[----:B------:R2:W5:Y:S01]  /*5440*/  LDL.LU R0, [R1+0x88] ;  /* 0x0000880001007983 */ /* 0x0005620000300800 */
[----:B------:R-:W-:Y:S01]  /*5450*/  UISETP.GT.U32.AND UP0, UPT, UR13, 0x1, UPT ;  /* 0x000000010d00788c */ /* 0x000fe2000bf04070 */
[----:B------:R2:W-:Y:S05]  /*5460*/  @P0 SYNCS.ARRIVE.TRANS64.RED.A1T0 RZ, [R24+URZ], RZ ;  /* 0x000000ff18ff09a7 */ /* 0x0005ea000810043f */
[----:B------:R-:W-:-:S13]  /*5470*/  PLOP3.LUT P0, PT, PT, PT, UP0, 0x80, 0x0 ;  /* 0x000000000000781c */ /* 0x000fda0003f0f008 */
[----:B--2---:R-:W-:Y:S05]  /*5480*/  @P0 BRA `(.L_x_33) ;  /* 0x0000000000040947 */ /* 0x004fea0003800000 */
[----:B------:R-:W-:Y:S01]  /*5490*/  BPT.TRAP 0x1 ;  /* 0x000000040000795c */ /* 0x000fe20000300000 */
.L_x_33:
[----:B------:R-:W-:Y:S01]  /*54a0*/  STL [R1+0x90], R3 ;  /* 0x0000900301007387 */ /* 0x000fe20000100800 */
[----:B------:R-:W2:Y:S01]  /*54b0*/  LDC R28, c[0x0][0x288] ;  /* 0x0000a200ff1c7b82 */ /* 0x000ea20000000800 */
[----:B------:R-:W-:Y:S02]  /*54c0*/  ULDC UR6, c[0x0][0x284] ;  /* 0x0000a10000067ab9 */ /* 0x000fe40000000800 */
[----:B-----5:R3:W-:Y:S04]  /*54d0*/  STL [R1+0x8c], R2 ;  /* 0x00008c0201007387 */ /* 0x0207e80000100800 */
[----:B---3--:R-:W3:Y:S04]  /*54e0*/  LDL.LU R2, [R1+0x84] ;  /* 0x0000840001027983 */ /* 0x008ee80000300800 */
[----:B------:R4:W-:Y:S01]  /*54f0*/  STL [R1+0x88], R0 ;  /* 0x0000880001007387 */ /* 0x0009e20000100800 */
[----:B------:R-:W0:Y:S03]  /*5500*/  S2R R3, SR_TID.X ;  /* 0x0000000000037919 */ /* 0x000e260000002100 */
[----:B----4-:R-:W4:Y:S01]  /*5510*/  LDL.LU R0, [R1+0x80] ;  /* 0x0000800001007983 */ /* 0x010f220000300800 */
[----:B0-----:R-:W-:-:S02]  /*5520*/  SHF.R.U32.HI R24, RZ, 0x2, R3 ;  /* 0x00000002ff187819 */ /* 0x001fc40000011603 */
[----:B------:R-:W-:Y:S02]  /*5530*/  LOP3.LUT R26, R3, 0x60, RZ, 0xc0, !PT ;  /* 0x00000060031a7812 */ /* 0x000fe400078ec0ff */
[----:B------:R-:W-:Y:S02]  /*5540*/  SHF.R.U32.HI R27, RZ, 0x7, R3 ;  /* 0x00000007ff1b7819 */ /* 0x000fe40000011603 */
[----:B------:R-:W-:Y:S02]  /*5550*/  LOP3.LUT R25, R24, 0x7, RZ, 0xc0, !PT ;  /* 0x0000000718197812 */ /* 0x000fe400078ec0ff */
[----:B------:R-:W-:Y:S02]  /*5560*/  SHF.R.U32.HI R26, RZ, 0x1, R26 ;  /* 0x00000001ff1a7819 */ /* 0x000fe4000001161a */
[----:B------:R-:W-:Y:S02]  /*5570*/  LOP3.LUT R24, R27, 0x1, RZ, 0xc0, !PT ;  /* 0x000000011b187812 */ /* 0x000fe400078ec0ff */
[----:B------:R-:W-:-:S03]  /*5580*/  IADD3 R27, RZ, -R26, -R25 ;  /* 0x8000001aff1b7210 */ /* 0x000fc60007ffe819 */
[C---:B------:R-:W-:Y:S02]  /*5590*/  IMAD.SHL.U32 R30, R24.reuse, 0x40, RZ ;  /* 0x00000040181e7824 */ /* 0x040fe400078e00ff */
[----:B------:R-:W-:Y:S01]  /*55a0*/  IMAD R29, R24, -0x40, R27 ;  /* 0xffffffc0181d7824 */ /* 0x000fe200078e021b */
[C---:B------:R-:W-:Y:S01]  /*55b0*/  LOP3.LUT R24, R3.reuse, 0x3, RZ, 0xc0, !PT ;  /* 0x0000000303187812 */ /* 0x040fe200078ec0ff */
[----:B------:R-:W-:Y:S01]  /*55c0*/  IMAD.SHL.U32 R27, R3, 0x2, RZ ;  /* 0x00000002031b7824 */ /* 0x000fe200078e00ff */
[----:B------:R-:W-:Y:S01]  /*55d0*/  LOP3.LUT R25, R30, 0x40, R25, 0xe2, !PT ;  /* 0x000000401e197812 */ /* 0x000fe200078ee219 */
[----:B------:R0:W5:Y:S03]  /*55e0*/  LDL.LU R3, [R1+0x90] ;  /* 0x0000900001037983 */ /* 0x0001660000300800 */
[----:B------:R-:W-:Y:S01]  /*55f0*/  LOP3.LUT R27, R27, 0x6, RZ, 0xc0, !PT ;  /* 0x000000061b1b7812 */ /* 0x000fe200078ec0ff */
[----:B--2---:R-:W-:-:S02]  /*5600*/  IMAD R24, R24, -0x2, R28 ;  /* 0xfffffffe18187824 */ /* 0x004fc400078e021c */
[C---:B---3--:R-:W-:Y:S02]  /*5610*/  IMAD.SHL.U32 R30, R2.reuse, 0x80, RZ ;  /* 0x00000080021e7824 */ /* 0x048fe400078e00ff */
[----:B------:R-:W-:Y:S02]  /*5620*/  IMAD.WIDE R32, R2, 0x80, RZ ;  /* 0x0000008002207825 */ /* 0x000fe400078e02ff */
[----:B------:R0:W5:Y:S02]  /*5630*/  LDL.LU R2, [R1+0x8c] ;  /* 0x00008c0001027983 */ /* 0x0001640000300800 */
[----:B----4-:R-:W-:-:S05]  /*5640*/  IMAD.SHL.U32 R35, R0, 0x100, RZ ;  /* 0x0000010000237824 */ /* 0x010fca00078e00ff */
[----:B------:R-:W-:Y:S02]  /*5650*/  ISETP.GE.AND P0, PT, R35, R28, PT ;  /* 0x0000001c2300720c */ /* 0x000fe40003f06270 */
[----:B------:R-:W-:Y:S02]  /*5660*/  PRMT R28, R27, 0x6540, R0 ;  /* 0x000065401b1c7816 */ /* 0x000fe40000000000 */
[----:B------:R0:W5:Y:S01]  /*5670*/  LDL.LU R0, [R1+0x88] ;  /* 0x0000880001007983 */ /* 0x0001620000300800 */
[C---:B------:R-:W-:Y:S02]  /*5680*/  ISETP.GE.OR P0, PT, R30.reuse, UR6, P0 ;  /* 0x000000061e007c0c */ /* 0x040fe40008706670 */
[----:B------:R-:W-:Y:S01]  /*5690*/  IADD3 R38, -R30, UR6, R29 ;  /* 0x000000061e267c10 */ /* 0x000fe2000fffe11d */
[----:B------:R-:W-:Y:S01]  /*56a0*/  IMAD.IADD R35, R24, 0x1, -R35 ;  /* 0x0000000118237824 */ /* 0x000fe200078e0a23 */
[----:B------:R-:W-:Y:S01]  /*56b0*/  LOP3.LUT R39, R32, R25, R26, 0xfe, !PT ;  /* 0x0000001920277212 */ /* 0x000fe200078efe1a */
[----:B------:R-:W-:-:S08]  /*56c0*/  IMAD.MOV.U32 R34, RZ, RZ, -0x1 ;  /* 0xffffffffff227424 */ /* 0x000fd000078e00ff */
[----:B0-----:R-:W-:Y:S05]  /*56d0*/  @P0 BRA `(.L_x_35) ;  /* 0x0000008c00ac0947 */ /* 0x001fea0003800000 */
[----:B------:R-:W0:Y:S01]  /*56e0*/  LDC.64 R26, c[0x0][0x5c8] ;  /* 0x00017200ff1a7b82 */ /* 0x000e220000000a00 */
[----:B------:R-:W-:Y:S01]  /*56f0*/  USHF.R.S32.HI UR7, URZ, 0x1f, UR22 ;  /* 0x0000001f3f077899 */ /* 0x000fe20008011416 */
[--C-:B------:R-:W-:Y:S01]  /*5700*/  SHF.R.S32.HI R29, RZ, 0x1f, R28.reuse ;  /* 0x0000001fff1d7819 */ /* 0x100fe2000001141c */
[----:B------:R-:W-:Y:S01]  /*5710*/  ULDC.64 UR8, c[0x0][0x5d0] ;  /* 0x0001740000087ab9 */ /* 0x000fe20000000a00 */
[----:B------:R-:W-:Y:S01]  /*5720*/  BSSY B0, `(.L_x_35) ;  /* 0x00008e6000007945 */ /* 0x000fe20003800000 */
[----:B------:R-:W-:Y:S02]  /*5730*/  UIMAD UR6, UR7, UR8, URZ ;  /* 0x00000008070672a4 */ /* 0x000fe4000f8e023f */
[----:B------:R-:W-:Y:S02]  /*5740*/  IMAD.U32 R25, RZ, RZ, UR8 ;  /* 0x00000008ff197e24 */ /* 0x000fe4000f8e00ff */
[----:B------:R-:W-:Y:S02]  /*5750*/  UIMAD UR6, UR22, UR9, UR6 ;  /* 0x00000009160672a4 */ /* 0x000fe4000f8e0206 */
[----:B------:R-:W-:Y:S01]  /*5760*/  IMAD.WIDE.U32 R24, R25, UR22, R28 ;  /* 0x0000001619187c25 */ /* 0x000fe2000f8e001c */
[----:B------:R-:W-:-:S03]  /*5770*/  ULDC.64 UR8, c[0x0][0x5c0] ;  /* 0x0001700000087ab9 */ /* 0x000fc60000000a00 */
[----:B------:R-:W-:Y:S02]  /*5780*/  VIADD R25, R25, UR6 ;  /* 0x0000000619197c36 */ /* 0x000fe40008000000 */
[-C--:B0-----:R-:W-:Y:S02]  /*5790*/  IMAD R30, R33, R26.reuse, RZ ;  /* 0x0000001a211e7224 */ /* 0x081fe400078e02ff */
[----:B------:R-:W-:-:S04]  /*57a0*/  IMAD.WIDE.U32 R24, R39, R26, R24 ;  /* 0x0000001a27187225 */ /* 0x000fc800078e0018 */
[----:B------:R-:W-:-:S04]  /*57b0*/  IMAD R31, R39, R27, R30 ;  /* 0x0000001b271f7224 */ /* 0x000fc800078e021e */
[----:B------:R-:W-:Y:S01]  /*57c0*/  IMAD.IADD R30, R25, 0x1, R31 ;  /* 0x00000001191e7824 */ /* 0x000fe200078e021f */
[----:B------:R-:W-:Y:S02]  /*57d0*/  LEA R25, P0, R26, R24, 0x3 ;  /* 0x000000181a197211 */ /* 0x000fe400078018ff */
[----:B------:R-:W-:Y:S02]  /*57e0*/  IADD3 R24, P1, R24, UR8, RZ ;  /* 0x0000000818187c10 */ /* 0x000fe4000ff3e0ff */
[----:B------:R-:W-:Y:S02]  /*57f0*/  LEA.HI.X R27, R26, R30, R27, 0x3, P0 ;  /* 0x0000001e1a1b7211 */ /* 0x000fe400000f1c1b */
[----:B------:R-:W-:Y:S02]  /*5800*/  FSETP.NEU.AND P0, PT, RZ, UR21, PT ;  /* 0x00000015ff007c0b */ /* 0x000fe4000bf0d000 */
[----:B------:R-:W-:Y:S02]  /*5810*/  IADD3 R26, P3, R25, UR8, RZ ;  /* 0x00000008191a7c10 */ /* 0x000fe4000ff7e0ff */
[----:B------:R-:W-:-:S02]  /*5820*/  IADD3.X R25, R30, UR9, RZ, P1, !PT ;  /* 0x000000091e197c10 */ /* 0x000fc40008ffe4ff */
[----:B------:R-:W-:-:S07]  /*5830*/  IADD3.X R27, R27, UR9, RZ, P3, !PT ;  /* 0x000000091b1b7c10 */ /* 0x000fce0009ffe4ff */
[----:B------:R-:W-:Y:S05]  /*5840*/  @!P0 BRA `(.L_x_36) ;  /* 0x0000006800d48947 */ /* 0x000fea0003800000 */
[----:B------:R-:W-:Y:S01]  /*5850*/  ULDC.64 UR8, c[0x0][0x5b8] ;  /* 0x00016e0000087ab9 */ /* 0x000fe20000000a00 */
[----:B------:R-:W-:Y:S01]  /*5860*/  ISETP.GE.AND P0, PT, R38, 0x1, PT ;  /* 0x000000012600780c */ /* 0x000fe20003f06270 */
[----:B------:R-:W-:Y:S02]  /*5870*/  UIMAD UR6, UR7, UR8, URZ ;  /* 0x00000008070672a4 */ /* 0x000fe4000f8e023f */
[----:B------:R-:W-:Y:S01]  /*5880*/  IMAD.U32 R31, RZ, RZ, UR8 ;  /* 0x00000008ff1f7e24 */ /* 0x000fe2000f8e00ff */
[----:B------:R-:W-:Y:S01]  /*5890*/  BSSY B1, `(.L_x_37) ;  /* 0x0000010000017945 */ /* 0x000fe20003800000 */
[----:B------:R-:W-:Y:S01]  /*58a0*/  ISETP.LT.OR P4, PT, R35, 0x1, !P0 ;  /* 0x000000012300780c */ /* 0x000fe20004781670 */
[----:B------:R-:W-:Y:S02]  /*58b0*/  UIMAD UR6, UR22, UR9, UR6 ;  /* 0x00000009160672a4 */ /* 0x000fe4000f8e0206 */
[----:B------:R-:W-:Y:S01]  /*58c0*/  IMAD.WIDE.U32 R28, R31, UR22, R28 ;  /* 0x000000161f1c7c25 */ /* 0x000fe2000f8e001c */
[----:B------:R-:W-:-:S03]  /*58d0*/  ULDC.64 UR8, c[0x0][0x5a8] ;  /* 0x00016a0000087ab9 */ /* 0x000fc60000000a00 */
[----:B------:R-:W-:Y:S02]  /*58e0*/  IMAD.MOV.U32 R30, RZ, RZ, R28 ;  /* 0x000000ffff1e7224 */ /* 0x000fe400078e001c */
[----:B------:R-:W-:Y:S01]  /*58f0*/  VIADD R31, R29, UR6 ;  /* 0x000000061d1f7c36 */ /* 0x000fe20008000000 */
[----:B------:R-:W-:Y:S02]  /*5900*/  ULDC.64 UR6, c[0x0][0x5b0] ;  /* 0x00016c0000067ab9 */ /* 0x000fe40000000a00 */
[----:B------:R-:W-:Y:S02]  /*5910*/  IMAD R36, R33, UR6, RZ ;  /* 0x0000000621247c24 */ /* 0x000fe4000f8e02ff */
[----:B------:R-:W-:-:S04]  /*5920*/  IMAD.WIDE.U32 R28, R39, UR6, R30 ;  /* 0x00000006271c7c25 */ /* 0x000fc8000f8e001e */
[--C-:B------:R-:W-:Y:S01]  /*5930*/  IMAD R37, R39, UR7, R36.reuse ;  /* 0x0000000727257c24 */ /* 0x100fe2000f8e0224 */
[----:B------:R-:W-:Y:S02]  /*5940*/  IADD3 R28, P1, R28, UR8, RZ ;  /* 0x000000081c1c7c10 */ /* 0x000fe4000ff3e0ff */
[----:B------:R-:W-:Y:S02]  /*5950*/  PRMT R36, RZ, 0x7610, R36 ;  /* 0x00007610ff247816 */ /* 0x000fe40000000024 */
[----:B------:R-:W-:Y:S01]  /*5960*/  IADD3.X R29, R29, UR9, R37, P1, !PT ;  /* 0x000000091d1d7c10 */ /* 0x000fe20008ffe425 */
[----:B------:R-:W-:Y:S08]  /*5970*/  @P4 BRA `(.L_x_38) ;  /* 0x0000000000044947 */ /* 0x000ff00003800000 */
[----:B------:R0:W5:Y:S02]  /*5980*/  LDG.E.U8 R36, desc[UR18][R28.64] ;  /* 0x000000121c247981 */ /* 0x000164000c1e1100 */
.L_x_38:
[----:B------:R-:W-:Y:S05]  /*5990*/  BSYNC B1 ;  /* 0x0000000000017941 */ /* 0x000fea0003800000 */
.L_x_37:
[----:B-----5:R-:W-:Y:S01]  /*59a0*/  LOP3.LUT R36, R36, 0xff, RZ, 0xc0, !PT ;  /* 0x000000ff24247812 */ /* 0x020fe200078ec0ff */
[----:B------:R-:W-:Y:S01]  /*59b0*/  BSSY B1, `(.L_x_39) ;  /* 0x000000b000017945 */ /* 0x000fe20003800000 */
[----:B------:R-:W-:Y:S02]  /*59c0*/  ISETP.LT.OR P3, PT, R35, 0x2, !P0 ;  /* 0x000000022300780c */ /* 0x000fe40004761670 */
[----:B------:R-:W-:-:S05]  /*59d0*/  F2FP.F16.E4M3.UNPACK_B R36, R36 ;  /* 0x00000024ff24723e */ /* 0x000fca00020006ff */
[----:B------:R-:W-:-:S05]  /*59e0*/  HADD2.F32 R36, -RZ, R36.H0_H0 ;  /* 0x20000024ff247230 */ /* 0x000fca0000004100 */
[----:B------:R-:W-:Y:S01]  /*59f0*/  FMUL R37, R36, UR21 ;  /* 0x0000001524257c20 */ /* 0x000fe20008400000 */
[----:B------:R-:W-:-:S03]  /*5a00*/  PRMT R36, RZ, 0x7610, R36 ;  /* 0x00007610ff247816 */ /* 0x000fc60000000024 */
[----:B------:R-:W-:-:S05]  /*5a10*/  FFMA R37, R228, UR20, R37 ;  /* 0x00000014e4257c23 */ /* 0x000fca0008000025 */
[----:B------:R-:W-:-:S05]  /*5a20*/  F2FP.SATFINITE.E4M3.F32.PACK_AB_MERGE_C R37, RZ, R37, RZ ;  /* 0x00000025ff25723e */ /* 0x000fca00048070ff */
[----:B------:R2:W-:Y:S01]  /*5a30*/  @!P4 STG.E.U8 desc[UR18][R24.64], R37 ;  /* 0x000000251800c986 */ /* 0x0005e2000c101112 */
[----:B------:R-:W-:Y:S05]  /*5a40*/  @P3 BRA `(.L_x_40) ;  /* 0x0000000000043947 */ /* 0x000fea0003800000 */
[----:B------:R3:W5:Y:S02]  /*5a50*/  LDG.E.U8 R36, desc[UR18][R28.64+0x1] ;  /* 0x000001121c247981 */ /* 0x000764000c1e1100 */
.L_x_40:
[----:B------:R-:W-:Y:S05]  /*5a60*/  BSYNC B1 ;  /* 0x0000000000017941 */ /* 0x000fea0003800000 */
.L_x_39:
[----:B-----5:R-:W-:Y:S01]  /*5a70*/  LOP3.LUT R36, R36, 0xff, RZ, 0xc0, !PT ;  /* 0x000000ff24247812 */ /* 0x020fe200078ec0ff */
[----:B------:R-:W-:Y:S01]  /*5a80*/  BSSY B1, `(.L_x_41) ;  /* 0x0000013000017945 */ /* 0x000fe20003800000 */
[----:B--2---:R-:W-:Y:S02]  /*5a90*/  IADD3 R37, P1, R39, 0x8, RZ ;  /* 0x0000000827257810 */ /* 0x004fe40007f3e0ff */
[----:B------:R-:W-:-:S03]  /*5aa0*/  F2FP.F16.E4M3.UNPACK_B R36, R36 ;  /* 0x00000024ff24723e */ /* 0x000fc600020006ff */
[----:B------:R-:W-:Y:S01]  /*5ab0*/  IMAD.X R32, RZ, RZ, R33, P1 ;  /* 0x000000ffff207224 */ /* 0x000fe200008e0621 */
[----:B------:R-:W-:Y:S01]  /*5ac0*/  ISETP.GE.AND P1, PT, R38, 0x9, PT ;  /* 0x000000092600780c */ /* 0x000fe20003f26270 */
[----:B------:R-:W-:Y:S02]  /*5ad0*/  HADD2.F32 R36, -RZ, R36.H0_H0 ;  /* 0x20000024ff247230 */ /* 0x000fe40000004100 */
[----:B------:R-:W-:Y:S01]  /*5ae0*/  IMAD R32, R32, UR6, RZ ;  /* 0x0000000620207c24 */ /* 0x000fe2000f8e02ff */
[----:B------:R-:W-:Y:S01]  /*5af0*/  ISETP.LT.OR P5, PT, R35, 0x1, !P1 ;  /* 0x000000012300780c */ /* 0x000fe20004fa1670 */
[----:B------:R-:W-:-:S04]  /*5b00*/  IMAD.WIDE.U32 R30, R37, UR6, R30 ;  /* 0x00000006251e7c25 */ /* 0x000fc8000f8e001e */
[----:B------:R-:W-:Y:S01]  /*5b10*/  FMUL R36, R36, UR21 ;  /* 0x0000001524247c20 */ /* 0x000fe20008400000 */
[----:B------:R-:W-:-:S03]  /*5b20*/  IMAD R37, R37, UR7, R32 ;  /* 0x0000000725257c24 */ /* 0x000fc6000f8e0220 */
[----:B------:R-:W-:Y:S01]  /*5b30*/  FFMA R36, R227, UR20, R36 ;  /* 0x00000014e3247c23 */ /* 0x000fe20008000024 */
[----:B------:R-:W-:Y:S02]  /*5b40*/  IADD3 R30, P4, R30, UR8, RZ ;  /* 0x000000081e1e7c10 */ /* 0x000fe4000ff9e0ff */
[----:B------:R-:W-:Y:S02]  /*5b50*/  PRMT R32, RZ, 0x7610, R32 ;  /* 0x00007610ff207816 */ /* 0x000fe40000000020 */
[----:B------:R-:W-:Y:S02]  /*5b60*/  F2FP.SATFINITE.E4M3.F32.PACK_AB_MERGE_C R33, RZ, R36, RZ ;  /* 0x00000024ff21723e */ /* 0x000fe400048070ff */
[----:B------:R-:W-:-:S03]  /*5b70*/  IADD3.X R31, R31, UR9, R37, P4, !PT ;  /* 0x000000091f1f7c10 */ /* 0x000fc6000a7fe425 */
[----:B------:R2:W-:Y:S01]  /*5b80*/  @!P3 STG.E.U8 desc[UR18][R24.64+0x1], R33 ;  /* 0x000001211800b986 */ /* 0x0005e2000c101112 */
[----:B------:R-:W-:Y:S05]  /*5b90*/  @P5 BRA `(.L_x_42) ;  /* 0x0000000000045947 */ /* 0x000fea0003800000 */
[----:B------:R4:W5:Y:S02]  /*5ba0*/  LDG.E.U8 R32, desc[UR18][R30.64] ;  /* 0x000000121e207981 */ /* 0x000964000c1e1100 */
.L_x_42:
[----:B------:R-:W-:Y:S05]  /*5bb0*/  BSYNC B1 ;  /* 0x0000000000017941 */ /* 0x000fea0003800000 */
.L_x_41:
[----:B-----5:R-:W-:Y:S01]  /*5bc0*/  LOP3.LUT R32, R32, 0xff, RZ, 0xc0, !PT ;  /* 0x000000ff20207812 */ /* 0x020fe200078ec0ff */
[----:B------:R-:W-:Y:S01]  /*5bd0*/  BSSY B1, `(.L_x_43) ;  /* 0x000000b000017945 */ /* 0x000fe20003800000 */
[----:B------:R-:W-:Y:S02]  /*5be0*/  ISETP.LT.OR P3, PT, R35, 0x2, !P1 ;  /* 0x000000022300780c */ /* 0x000fe40004f61670 */
[----:B------:R-:W-:-:S05]  /*5bf0*/  F2FP.F16.E4M3.UNPACK_B R32, R32 ;  /* 0x00000020ff20723e */ /* 0x000fca00020006ff */
[----:B------:R-:W-:-:S05]  /*5c00*/  HADD2.F32 R32, -RZ, R32.H0_H0 ;  /* 0x20000020ff207230 */ /* 0x000fca0000004100 */
[----:B--2---:R-:W-:Y:S01]  /*5c10*/  FMUL R33, R32, UR21 ;  /* 0x0000001520217c20 */ /* 0x004fe20008400000 */
[----:B------:R-:W-:-:S03]  /*5c20*/  PRMT R32, RZ, 0x7610, R32 ;  /* 0x00007610ff207816 */ /* 0x000fc60000000020 */
[----:B------:R-:W-:-:S05]  /*5c30*/  FFMA R33, R226, UR20, R33 ;  /* 0x00000014e2217c23 */ /* 0x000fca0008000021 */
[----:B------:R-:W-:-:S05]  /*5c40*/  F2FP.SATFINITE.E4M3.F32.PACK_AB_MERGE_C R33, RZ, R33, RZ ;  /* 0x00000021ff21723e */ /* 0x000fca00048070ff */
[----:B------:R2:W-:Y:S01]  /*5c50*/  @!P5 STG.E.U8 desc[UR18][R26.64], R33 ;  /* 0x000000211a00d986 */ /* 0x0005e2000c101112 */
[----:B------:R-:W-:Y:S05]  /*5c60*/  @P3 BRA `(.L_x_44) ;  /* 0x0000000000043947 */ /* 0x000fea0003800000 */
[----:B------:R0:W5:Y:S02]  /*5c70*/  LDG.E.U8 R32, desc[UR18][R30.64+0x1] ;  /* 0x000001121e207981 */ /* 0x000164000c1e1100 */
.L_x_44:
[----:B------:R-:W-:Y:S05]  /*5c80*/  BSYNC B1 ;  /* 0x0000000000017941 */ /* 0x000fea0003800000 */
.L_x_43:
[----:B-----5:R-:W-:Y:S01]  /*5c90*/  LOP3.LUT R32, R32, 0xff, RZ, 0xc0, !PT ;  /* 0x000000ff20207812 */ /* 0x020fe200078ec0ff */
[----:B------:R-:W-:Y:S01]  /*5ca0*/  BSSY B1, `(.L_x_45) ;  /* 0x000000b000017945 */ /* 0x000fe20003800000 */
[----:B------:R-:W-:Y:S02]  /*5cb0*/  ISETP.LT.OR P4, PT, R35, 0x9, !P0 ;  /* 0x000000092300780c */ /* 0x000fe40004781670 */
[----:B------:R-:W-:-:S05]  /*5cc0*/  F2FP.F16.E4M3.UNPACK_B R32, R32 ;  /* 0x00000020ff20723e */ /* 0x000fca00020006ff */
[----:B------:R-:W-:-:S05]  /*5cd0*/  HADD2.F32 R32, -RZ, R32.H0_H0 ;  /* 0x20000020ff207230 */ /* 0x000fca0000004100 */
[----:B------:R-:W-:-:S04]  /*5ce0*/  FMUL R32, R32, UR21 ;  /* 0x0000001520207c20 */ /* 0x000fc80008400000 */
[----:B------:R-:W-:-:S05]  /*5cf0*/  FFMA R32, R225, UR20, R32 ;  /* 0x00000014e1207c23 */ /* 0x000fca0008000020 */
[----:B--2---:R-:W-:Y:S02]  /*5d00*/  F2FP.SATFINITE.E4M3.F32.PACK_AB_MERGE_C R33, RZ, R32, RZ ;  /* 0x00000020ff21723e */ /* 0x004fe400048070ff */
[----:B------:R-:W-:-:S03]  /*5d10*/  PRMT R32, RZ, 0x7610, R32 ;  /* 0x00007610ff207816 */ /* 0x000fc60000000020 */
[----:B------:R2:W-:Y:S01]  /*5d20*/  @!P3 STG.E.U8 desc[UR18][R26.64+0x1], R33 ;  /* 0x000001211a00b986 */ /* 0x0005e2000c101112 */
[----:B------:R-:W-:Y:S05]  /*5d30*/  @P4 BRA `(.L_x_46) ;  /* 0x0000000000044947 */ /* 0x000fea0003800000 */
[----:B------:R0:W5:Y:S02]  /*5d40*/  LDG.E.U8 R32, desc[UR18][R28.64+0x8] ;  /* 0x000008121c207981 */ /* 0x000164000c1e1100 */
.L_x_46:
[----:B------:R-:W-:Y:S05]  /*5d50*/  BSYNC B1 ;  /* 0x0000000000017941 */ /* 0x000fea0003800000 */
.L_x_45:
        /* <DEDUP_REMOVED lines=12> */
.L_x_48:
[----:B------:R-:W-:Y:S05]  /*5e20*/  BSYNC B1 ;  /* 0x0000000000017941 */ /* 0x000fea0003800000 */
.L_x_47:
        /* <DEDUP_REMOVED lines=12> */
.L_x_50:
[----:B------:R-:W-:Y:S05]  /*5ef0*/  BSYNC B1 ;  /* 0x0000000000017941 */ /* 0x000fea0003800000 */
.L_x_49:
        /* <DEDUP_REMOVED lines=12> */
.L_x_52:
[----:B------:R-:W-:Y:S05]  /*5fc0*/  BSYNC B1 ;  /* 0x0000000000017941 */ /* 0x000fea0003800000 */
.L_x_51:
        /* <DEDUP_REMOVED lines=12> */
.L_x_54:
[----:B------:R-:W-:Y:S05]  /*6090*/  BSYNC B1 ;  /* 0x0000000000017941 */ /* 0x000fea0003800000 */
.L_x_53:
        /* <DEDUP_REMOVED lines=12> */
.L_x_56:
[----:B------:R-:W-:Y:S05]  /*6160*/  BSYNC B1 ;  /* 0x0000000000017941 */ /* 0x000fea0003800000 */
.L_x_55:
        /* <DEDUP_REMOVED lines=12> */
.L_x_58:
[----:B------:R-:W-:Y:S05]  /*6230*/  BSYNC B1 ;  /* 0x0000000000017941 */ /* 0x000fea0003800000 */
.L_x_57:
        /* <DEDUP_REMOVED lines=12> */
.L_x_60:
[----:B------:R-:W-:Y:S05]  /*6300*/  BSYNC B1 ;  /* 0x0000000000017941 */ /* 0x000fea0003800000 */
.L_x_59:
        /* <DEDUP_REMOVED lines=12> */
.L_x_62:
[----:B------:R-:W-:Y:S05]  /*63d0*/  BSYNC B1 ;  /* 0x0000000000017941 */ /* 0x000fea0003800000 */
.L_x_61:
        /* <DEDUP_REMOVED lines=12> */
.L_x_64:
[----:B------:R-:W-:Y:S05]  /*64a0*/  BSYNC B1 ;  /* 0x0000000000017941 */ /* 0x000fea0003800000 */
.L_x_63:
        /* <DEDUP_REMOVED lines=12> */
.L_x_66:
[----:B------:R-:W-:Y:S05]  /*6570*/  BSYNC B1 ;  /* 0x0000000000017941 */ /* 0x000fea0003800000 */
.L_x_65:
        /* <DEDUP_REMOVED lines=12> */
.L_x_68:
[----:B------:R-:W-:Y:S05]  /*6640*/  BSYNC B1 ;  /* 0x0000000000017941 */ /* 0x000fea0003800000 */
.L_x_67:
        /* <DEDUP_REMOVED lines=12> */
.L_x_70:
[----:B------:R-:W-:Y:S05]  /*6710*/  BSYNC B1 ;  /* 0x0000000000017941 */ /* 0x000fea0003800000 */
.L_x_69:
        /* <DEDUP_REMOVED lines=12> */
.L_x_72:
[----:B------:R-:W-:Y:S05]  /*67e0*/  BSYNC B1 ;  /* 0x0000000000017941 */ /* 0x000fea0003800000 */
.L_x_71:
        /* <DEDUP_REMOVED lines=12> */
.L_x_74:
[----:B------:R-:W-:Y:S05]  /*68b0*/  BSYNC B1 ;  /* 0x0000000000017941 */ /* 0x000fea0003800000 */
.L_x_73:
        /* <DEDUP_REMOVED lines=12> */
.L_x_76:
[----:B------:R-:W-:Y:S05]  /*6980*/  BSYNC B1 ;  /* 0x0000000000017941 */ /* 0x000fea0003800000 */
.L_x_75:
        /* <DEDUP_REMOVED lines=12> */
.L_x_78:
[----:B------:R-:W-:Y:S05]  /*6a50*/  BSYNC B1 ;  /* 0x0000000000017941 */ /* 0x000fea0003800000 */
.L_x_77:
        /* <DEDUP_REMOVED lines=12> */
.L_x_80:
[----:B------:R-:W-:Y:S05]  /*6b20*/  BSYNC B1 ;  /* 0x0000000000017941 */ /* 0x000fea0003800000 */
.L_x_79:
        /* <DEDUP_REMOVED lines=12> */
.L_x_82:
[----:B------:R-:W-:Y:S05]  /*6bf0*/  BSYNC B1 ;  /* 0x0000000000017941 */ /* 0x000fea0003800000 */
.L_x_81:
        /* <DEDUP_REMOVED lines=12> */
.L_x_84:
[----:B------:R-:W-:Y:S05]  /*6cc0*/  BSYNC B1 ;  /* 0x0000000000017941 */ /* 0x000fea0003800000 */
.L_x_83:
        /* <DEDUP_REMOVED lines=12> */
.L_x_86:
[----:B------:R-:W-:Y:S05]  /*6d90*/  BSYNC B1 ;  /* 0x0000000000017941 */ /* 0x000fea0003800000 */
.L_x_85:
        /* <DEDUP_REMOVED lines=12> */
.L_x_88:
[----:B------:R-:W-:Y:S05]  /*6e60*/  BSYNC B1 ;  /* 0x0000000000017941 */ /* 0x000fea0003800000 */
.L_x_87:
        /* <DEDUP_REMOVED lines=12> */
.L_x_90:
[----:B------:R-:W-:Y:S05]  /*6f30*/  BSYNC B1 ;  /* 0x0000000000017941 */ /* 0x000fea0003800000 */
.L_x_89:
        /* <DEDUP_REMOVED lines=12> */
.L_x_92:
[----:B------:R-:W-:Y:S05]  /*7000*/  BSYNC B1 ;  /* 0x0000000000017941 */ /* 0x000fea0003800000 */
.L_x_91:
        /* <DEDUP_REMOVED lines=12> */
.L_x_94:
[----:B------:R-:W-:Y:S05]  /*70d0*/  BSYNC B1 ;  /* 0x0000000000017941 */ /* 0x000fea0003800000 */
.L_x_93:
        /* <DEDUP_REMOVED lines=12> */
.L_x_96:
[----:B------:R-:W-:Y:S05]  /*71a0*/  BSYNC B1 ;  /* 0x0000000000017941 */ /* 0x000fea0003800000 */
.L_x_95:
        /* <DEDUP_REMOVED lines=12> */
.L_x_98:
[----:B------:R-:W-:Y:S05]  /*7270*/  BSYNC B1 ;  /* 0x0000000000017941 */ /* 0x000fea0003800000 */
.L_x_97:
        /* <DEDUP_REMOVED lines=12> */
.L_x_100:
[----:B------:R-:W-:Y:S05]  /*7340*/  BSYNC B1 ;  /* 0x0000000000017941 */ /* 0x000fea0003800000 */
.L_x_99:
        /* <DEDUP_REMOVED lines=12> */
.L_x_102:
[----:B------:R-:W-:Y:S05]  /*7410*/  BSYNC B1 ;  /* 0x0000000000017941 */ /* 0x000fea0003800000 */
.L_x_101:
        /* <DEDUP_REMOVED lines=12> */
.L_x_104:
[----:B------:R-:W-:Y:S05]  /*74e0*/  BSYNC B1 ;  /* 0x0000000000017941 */ /* 0x000fea0003800000 */
.L_x_103:
        /* <DEDUP_REMOVED lines=12> */
.L_x_106:
[----:B------:R-:W-:Y:S05]  /*75b0*/  BSYNC B1 ;  /* 0x0000000000017941 */ /* 0x000fea0003800000 */
.L_x_105:
        /* <DEDUP_REMOVED lines=12> */
.L_x_108:
[----:B------:R-:W-:Y:S05]  /*7680*/  BSYNC B1 ;  /* 0x0000000000017941 */ /* 0x000fea0003800000 */
.L_x_107:
        /* <DEDUP_REMOVED lines=12> */
.L_x_110:
[----:B------:R-:W-:Y:S05]  /*7750*/  BSYNC B1 ;  /* 0x0000000000017941 */ /* 0x000fea0003800000 */
.L_x_109:
        /* <DEDUP_REMOVED lines=12> */
.L_x_112:
[----:B------:R-:W-:Y:S05]  /*7820*/  BSYNC B1 ;  /* 0x0000000000017941 */ /* 0x000fea0003800000 */
.L_x_111:
        /* <DEDUP_REMOVED lines=12> */
.L_x_114:
[----:B------:R-:W-:Y:S05]  /*78f0*/  BSYNC B1 ;  /* 0x0000000000017941 */ /* 0x000fea0003800000 */
.L_x_113:
        /* <DEDUP_REMOVED lines=12> */
.L_x_116:
[----:B------:R-:W-:Y:S05]  /*79c0*/  BSYNC B1 ;  /* 0x0000000000017941 */ /* 0x000fea0003800000 */
.L_x_115:
        /* <DEDUP_REMOVED lines=12> */
.L_x_118:
[----:B------:R-:W-:Y:S05]  /*7a90*/  BSYNC B1 ;  /* 0x0000000000017941 */ /* 0x000fea0003800000 */
.L_x_117:
        /* <DEDUP_REMOVED lines=12> */
.L_x_120:
[----:B------:R-:W-:Y:S05]  /*7b60*/  BSYNC B1 ;  /* 0x0000000000017941 */ /* 0x000fea0003800000 */
.L_x_119:
        /* <DEDUP_REMOVED lines=12> */
.L_x_122:
[----:B------:R-:W-:Y:S05]  /*7c30*/  BSYNC B1 ;  /* 0x0000000000017941 */ /* 0x000fea0003800000 */
.L_x_121:
        /* <DEDUP_REMOVED lines=12> */
.L_x_124:
[----:B------:R-:W-:Y:S05]  /*7d00*/  BSYNC B1 ;  /* 0x0000000000017941 */ /* 0x000fea0003800000 */
.L_x_123:
        /* <DEDUP_REMOVED lines=12> */
.L_x_126:
[----:B------:R-:W-:Y:S05]  /*7dd0*/  BSYNC B1 ;  /* 0x0000000000017941 */ /* 0x000fea0003800000 */
.L_x_125:
        /* <DEDUP_REMOVED lines=12> */
.L_x_128:
[----:B------:R-:W-:Y:S05]  /*7ea0*/  BSYNC B1 ;  /* 0x0000000000017941 */ /* 0x000fea0003800000 */
.L_x_127:
        /* <DEDUP_REMOVED lines=12> */
.L_x_130:
[----:B------:R-:W-:Y:S05]  /*7f70*/  BSYNC B1 ;  /* 0x0000000000017941 */ /* 0x000fea0003800000 */
.L_x_129:
        /* <DEDUP_REMOVED lines=12> */
.L_x_132:
[----:B------:R-:W-:Y:S05]  /*8040*/  BSYNC B1 ;  /* 0x0000000000017941 */ /* 0x000fea0003800000 */
.L_x_131:
        /* <DEDUP_REMOVED lines=12> */
.L_x_134:
[----:B------:R-:W-:Y:S05]  /*8110*/  BSYNC B1 ;  /* 0x0000000000017941 */ /* 0x000fea0003800000 */
.L_x_133:
        /* <DEDUP_REMOVED lines=12> */
.L_x_136:
[----:B------:R-:W-:Y:S05]  /*81e0*/  BSYNC B1 ;  /* 0x0000000000017941 */ /* 0x000fea0003800000 */
.L_x_135:
        /* <DEDUP_REMOVED lines=12> */
.L_x_138:
[----:B------:R-:W-:Y:S05]  /*82b0*/  BSYNC B1 ;  /* 0x0000000000017941 */ /* 0x000fea0003800000 */
.L_x_137:
        /* <DEDUP_REMOVED lines=12> */
.L_x_140:
[----:B------:R-:W-:Y:S05]  /*8380*/  BSYNC B1 ;  /* 0x0000000000017941 */ /* 0x000fea0003800000 */
.L_x_139:
        /* <DEDUP_REMOVED lines=12> */
.L_x_142:
[----:B------:R-:W-:Y:S05]  /*8450*/  BSYNC B1 ;  /* 0x0000000000017941 */ /* 0x000fea0003800000 */
.L_x_141:
        /* <DEDUP_REMOVED lines=12> */
.L_x_144:
[----:B------:R-:W-:Y:S05]  /*8520*/  BSYNC B1 ;  /* 0x0000000000017941 */ /* 0x000fea0003800000 */
.L_x_143:
        /* <DEDUP_REMOVED lines=12> */
.L_x_146:
[----:B------:R-:W-:Y:S05]  /*85f0*/  BSYNC B1 ;  /* 0x0000000000017941 */ /* 0x000fea0003800000 */
.L_x_145:
        /* <DEDUP_REMOVED lines=12> */
.L_x_148:
[----:B------:R-:W-:Y:S05]  /*86c0*/  BSYNC B1 ;  /* 0x0000000000017941 */ /* 0x000fea0003800000 */
.L_x_147:
        /* <DEDUP_REMOVED lines=12> */
.L_x_150:
[----:B------:R-:W-:Y:S05]  /*8790*/  BSYNC B1 ;  /* 0x0000000000017941 */ /* 0x000fea0003800000 */
.L_x_149:
        /* <DEDUP_REMOVED lines=12> */
.L_x_152:
[----:B------:R-:W-:Y:S05]  /*8860*/  BSYNC B1 ;  /* 0x0000000000017941 */ /* 0x000fea0003800000 */
.L_x_151:
        /* <DEDUP_REMOVED lines=12> */
.L_x_154:
[----:B------:R-:W-:Y:S05]  /*8930*/  BSYNC B1 ;  /* 0x0000000000017941 */ /* 0x000fea0003800000 */
.L_x_153:
        /* <DEDUP_REMOVED lines=12> */
.L_x_156:
[----:B------:R-:W-:Y:S05]  /*8a00*/  BSYNC B1 ;  /* 0x0000000000017941 */ /* 0x000fea0003800000 */
.L_x_155:
        /* <DEDUP_REMOVED lines=12> */
.L_x_158:
[----:B------:R-:W-:Y:S05]  /*8ad0*/  BSYNC B1 ;  /* 0x0000000000017941 */ /* 0x000fea0003800000 */
.L_x_157:
        /* <DEDUP_REMOVED lines=12> */
.L_x_160:
[----:B------:R-:W-:Y:S05]  /*8ba0*/  BSYNC B1 ;  /* 0x0000000000017941 */ /* 0x000fea0003800000 */
.L_x_159:
        /* <DEDUP_REMOVED lines=12> */
.L_x_162:
[----:B------:R-:W-:Y:S05]  /*8c70*/  BSYNC B1 ;  /* 0x0000000000017941 */ /* 0x000fea0003800000 */
.L_x_161:
        /* <DEDUP_REMOVED lines=12> */
.L_x_164:
[----:B------:R-:W-:Y:S05]  /*8d40*/  BSYNC B1 ;  /* 0x0000000000017941 */ /* 0x000fea0003800000 */
.L_x_163:
        /* <DEDUP_REMOVED lines=12> */
.L_x_166:
[----:B------:R-:W-:Y:S05]  /*8e10*/  BSYNC B1 ;  /* 0x0000000000017941 */ /* 0x000fea0003800000 */
.L_x_165:
        /* <DEDUP_REMOVED lines=12> */
.L_x_168:
[----:B------:R-:W-:Y:S05]  /*8ee0*/  BSYNC B1 ;  /* 0x0000000000017941 */ /* 0x000fea0003800000 */
.L_x_167:
        /* <DEDUP_REMOVED lines=12> */
.L_x_170:
[----:B------:R-:W-:Y:S05]  /*8fb0*/  BSYNC B1 ;  /* 0x0000000000017941 */ /* 0x000fea0003800000 */
.L_x_169:
        /* <DEDUP_REMOVED lines=12> */
.L_x_172:
[----:B------:R-:W-:Y:S05]  /*9080*/  BSYNC B1 ;  /* 0x0000000000017941 */ /* 0x000fea0003800000 */
.L_x_171:
        /* <DEDUP_REMOVED lines=12> */
.L_x_174:
[----:B------:R-:W-:Y:S05]  /*9150*/  BSYNC B1 ;  /* 0x0000000000017941 */ /* 0x000fea0003800000 */
.L_x_173:
        /* <DEDUP_REMOVED lines=12> */
.L_x_176:
[----:B------:R-:W-:Y:S05]  /*9220*/  BSYNC B1 ;  /* 0x0000000000017941 */ /* 0x000fea0003800000 */
.L_x_175:
        /* <DEDUP_REMOVED lines=12> */
.L_x_178:
[----:B------:R-:W-:Y:S05]  /*92f0*/  BSYNC B1 ;  /* 0x0000000000017941 */ /* 0x000fea0003800000 */
.L_x_177:
        /* <DEDUP_REMOVED lines=12> */
.L_x_180:
[----:B------:R-:W-:Y:S05]  /*93c0*/  BSYNC B1 ;  /* 0x0000000000017941 */ /* 0x000fea0003800000 */
.L_x_179:
        /* <DEDUP_REMOVED lines=12> */
.L_x_182:
[----:B------:R-:W-:Y:S05]  /*9490*/  BSYNC B1 ;  /* 0x0000000000017941 */ /* 0x000fea0003800000 */
.L_x_181:
        /* <DEDUP_REMOVED lines=12> */
.L_x_184:
[----:B------:R-:W-:Y:S05]  /*9560*/  BSYNC B1 ;  /* 0x0000000000017941 */ /* 0x000fea0003800000 */
.L_x_183:
        /* <DEDUP_REMOVED lines=12> */
.L_x_186:
[----:B------:R-:W-:Y:S05]  /*9630*/  BSYNC B1 ;  /* 0x0000000000017941 */ /* 0x000fea0003800000 */
.L_x_185:
        /* <DEDUP_REMOVED lines=12> */
.L_x_188:
[----:B------:R-:W-:Y:S05]  /*9700*/  BSYNC B1 ;  /* 0x0000000000017941 */ /* 0x000fea0003800000 */
.L_x_187:
        /* <DEDUP_REMOVED lines=12> */
.L_x_190:
[----:B------:R-:W-:Y:S05]  /*97d0*/  BSYNC B1 ;  /* 0x0000000000017941 */ /* 0x000fea0003800000 */
.L_x_189:
        /* <DEDUP_REMOVED lines=12> */
.L_x_192:
[----:B------:R-:W-:Y:S05]  /*98a0*/  BSYNC B1 ;  /* 0x0000000000017941 */ /* 0x000fea0003800000 */
.L_x_191:
[----:B-----5:R-:W-:Y:S01]  /*98b0*/  LOP3.LUT R32, R32, 0xff, RZ, 0xc0, !PT ;  /* 0x000000ff20207812 */ /* 0x020fe200078ec0ff */
[----:B------:R-:W-:Y:S01]  /*98c0*/  BSSY B1, `(.L_x_193) ;  /* 0x000000b000017945 */ /* 0x000fe20003800000 */
[----:B------:R-:W-:Y:S02]  /*98d0*/  ISETP.LT.OR P4, PT, R35, 0x99, !P1 ;  /* 0x000000992300780c */ /* 0x000fe40004f81670 */
[----:B------:R-:W-:-:S05]  /*98e0*/  F2FP.F16.E4M3.UNPACK_B R32, R32 ;  /* 0x00000020ff20723e */ /* 0x000fca00020006ff */
[----:B------:R-:W-:-:S05]  /*98f0*/  HADD2.F32 R32, -RZ, R32.H0_H0 ;  /* 0x20000020ff207230 */ /* 0x000fca0000004100 */
[----:B------:R-:W-:-:S04]  /*9900*/  FMUL R32, R32, UR21 ;  /* 0x0000001520207c20 */ /* 0x000fc80008400000 */
[----:B------:R-:W-:Y:S01]  /*9910*/  FFMA R32, R23, UR20, R32 ;  /* 0x0000001417207c23 */ /* 0x000fe20008000020 */
[----:B------:R-:W-:-:S04]  /*9920*/  PRMT R23, RZ, 0x7610, R23 ;  /* 0x00007610ff177816 */ /* 0x000fc80000000017 */
[----:B--2---:R-:W-:-:S05]  /*9930*/  F2FP.SATFINITE.E4M3.F32.PACK_AB_MERGE_C R33, RZ, R32, RZ ;  /* 0x00000020ff21723e */ /* 0x004fca00048070ff */
[----:B------:R2:W-:Y:S01]  /*9940*/  @!P3 STG.E.U8 desc[UR18][R24.64+0x99], R33 ;  /* 0x000099211800b986 */ /* 0x0005e2000c101112 */
[----:B------:R-:W-:Y:S05]  /*9950*/  @P4 BRA `(.L_x_194) ;  /* 0x0000000000044947 */ /* 0x000fea0003800000 */
[----:B------:R0:W5:Y:S02]  /*9960*/  LDG.E.U8 R23, desc[UR18][R30.64+0x98] ;  /* 0x000098121e177981 */ /* 0x000164000c1e1100 */
.L_x_194:
[----:B------:R-:W-:Y:S05]  /*9970*/  BSYNC B1 ;  /* 0x0000000000017941 */ /* 0x000fea0003800000 */
.L_x_193:
        /* <DEDUP_REMOVED lines=8> */
[----:B------:R-:W-:-:S05]  /*9a00*/  F2FP.SATFINITE.E4M3.F32.PACK_AB_MERGE_C R23, RZ, R23, RZ ;  /* 0x00000017ff17723e */ /* 0x000fca00048070ff */
[----:B------:R0:W-:Y:S01]  /*9a10*/  @!P4 STG.E.U8 desc[UR18][R26.64+0x98], R23 ;  /* 0x000098171a00c986 */ /* 0x0001e2000c101112 */
[----:B------:R-:W-:Y:S05]  /*9a20*/  @P3 BRA `(.L_x_196) ;  /* 0x0000000000043947 */ /* 0x000fea0003800000 */
[----:B------:R0:W5:Y:S02]  /*9a30*/  LDG.E.U8 R22, desc[UR18][R30.64+0x99] ;  /* 0x000099121e167981 */ /* 0x000164000c1e1100 */
.L_x_196:
[----:B------:R-:W-:Y:S05]  /*9a40*/  BSYNC B1 ;  /* 0x0000000000017941 */ /* 0x000fea0003800000 */
.L_x_195:
        /* <DEDUP_REMOVED lines=8> */
[----:B0-----:R-:W-:-:S05]  /*9ad0*/  F2FP.SATFINITE.E4M3.F32.PACK_AB_MERGE_C R23, RZ, R22, RZ ;  /* 0x00000016ff17723e */ /* 0x001fca00048070ff */
[----:B------:R0:W-:Y:S01]  /*9ae0*/  @!P3 STG.E.U8 desc[UR18][R26.64+0x99], R23 ;  /* 0x000099171a00b986 */ /* 0x0001e2000c101112 */
[----:B------:R-:W-:Y:S05]  /*9af0*/  @P4 BRA `(.L_x_198) ;  /* 0x0000000000044947 */ /* 0x000fea0003800000 */
[----:B------:R0:W5:Y:S02]  /*9b00*/  LDG.E.U8 R21, desc[UR18][R28.64+0xa0] ;  /* 0x0000a0121c157981 */ /* 0x000164000c1e1100 */
.L_x_198:
[----:B------:R-:W-:Y:S05]  /*9b10*/  BSYNC B1 ;  /* 0x0000000000017941 */ /* 0x000fea0003800000 */
.L_x_197:
        /* <DEDUP_REMOVED lines=12> */
.L_x_200:
[----:B------:R-:W-:Y:S05]  /*9be0*/  BSYNC B1 ;  /* 0x0000000000017941 */ /* 0x000fea0003800000 */
.L_x_199:
        /* <DEDUP_REMOVED lines=12> */
.L_x_202:
[----:B------:R-:W-:Y:S05]  /*9cb0*/  BSYNC B1 ;  /* 0x0000000000017941 */ /* 0x000fea0003800000 */
.L_x_201:
        /* <DEDUP_REMOVED lines=12> */
.L_x_204:
[----:B------:R-:W-:Y:S05]  /*9d80*/  BSYNC B1 ;  /* 0x0000000000017941 */ /* 0x000fea0003800000 */
.L_x_203:
        /* <DEDUP_REMOVED lines=12> */
.L_x_206:
[----:B------:R-:W-:Y:S05]  /*9e50*/  BSYNC B1 ;  /* 0x0000000000017941 */ /* 0x000fea0003800000 */
.L_x_205:
        /* <DEDUP_REMOVED lines=12> */
.L_x_208:
[----:B------:R-:W-:Y:S05]  /*9f20*/  BSYNC B1 ;  /* 0x0000000000017941 */ /* 0x000fea0003800000 */
.L_x_207:
        /* <DEDUP_REMOVED lines=12> */
.L_x_210:
[----:B------:R-:W-:Y:S05]  /*9ff0*/  BSYNC B1 ;  /* 0x0000000000017941 */ /* 0x000fea0003800000 */
.L_x_209:
        /* <DEDUP_REMOVED lines=12> */
.L_x_212:
[----:B------:R-:W-:Y:S05]  /*a0c0*/  BSYNC B1 ;  /* 0x0000000000017941 */ /* 0x000fea0003800000 */
.L_x_211:
        /* <DEDUP_REMOVED lines=12> */
.L_x_214:
[----:B------:R-:W-:Y:S05]  /*a190*/  BSYNC B1 ;  /* 0x0000000000017941 */ /* 0x000fea0003800000 */
.L_x_213:
        /* <DEDUP_REMOVED lines=12> */
.L_x_216:
[----:B------:R-:W-:Y:S05]  /*a260*/  BSYNC B1 ;  /* 0x0000000000017941 */ /* 0x000fea0003800000 */
.L_x_215:
        /* <DEDUP_REMOVED lines=12> */
.L_x_218:
[----:B------:R-:W-:Y:S05]  /*a330*/  BSYNC B1 ;  /* 0x0000000000017941 */ /* 0x000fea0003800000 */
.L_x_217:
        /* <DEDUP_REMOVED lines=12> */
.L_x_220:
[----:B------:R-:W-:Y:S05]  /*a400*/  BSYNC B1 ;  /* 0x0000000000017941 */ /* 0x000fea0003800000 */
.L_x_219:
        /* <DEDUP_REMOVED lines=12> */
.L_x_222:
[----:B------:R-:W-:Y:S05]  /*a4d0*/  BSYNC B1 ;  /* 0x0000000000017941 */ /* 0x000fea0003800000 */
.L_x_221:
        /* <DEDUP_REMOVED lines=12> */
.L_x_224:
[----:B------:R-:W-:Y:S05]  /*a5a0*/  BSYNC B1 ;  /* 0x0000000000017941 */ /* 0x000fea0003800000 */
.L_x_223:
        /* <DEDUP_REMOVED lines=12> */
.L_x_226:
[----:B------:R-:W-:Y:S05]  /*a670*/  BSYNC B1 ;  /* 0x0000000000017941 */ /* 0x000fea0003800000 */
.L_x_225:
        /* <DEDUP_REMOVED lines=12> */
.L_x_228:
[----:B------:R-:W-:Y:S05]  /*a740*/  BSYNC B1 ;  /* 0x0000000000017941 */ /* 0x000fea0003800000 */
.L_x_227:
        /* <DEDUP_REMOVED lines=12> */
.L_x_230:
[----:B------:R-:W-:Y:S05]  /*a810*/  BSYNC B1 ;  /* 0x0000000000017941 */ /* 0x000fea0003800000 */
.L_x_229:
        /* <DEDUP_REMOVED lines=12> */
.L_x_232:
[----:B------:R-:W-:Y:S05]  /*a8e0*/  BSYNC B1 ;  /* 0x0000000000017941 */ /* 0x000fea0003800000 */
.L_x_231:
        /* <DEDUP_REMOVED lines=12> */
.L_x_234:
[----:B------:R-:W-:Y:S05]  /*a9b0*/  BSYNC B1 ;  /* 0x0000000000017941 */ /* 0x000fea0003800000 */
.L_x_233:
        /* <DEDUP_REMOVED lines=12> */
.L_x_236:
[----:B------:R-:W-:Y:S05]  /*aa80*/  BSYNC B1 ;  /* 0x0000000000017941 */ /* 0x000fea0003800000 */
.L_x_235:
[----:B-----5:R-:W-:Y:S01]  /*aa90*/  LOP3.LUT R2, R2, 0xff, RZ, 0xc0, !PT ;  /* 0x000000ff02027812 */ /* 0x020fe200078ec0ff */
[----:B------:R-:W-:Y:S01]  /*aaa0*/  BSSY B1, `(.L_x_237) ;  /* 0x000000b000017945 */ /* 0x000fe20003800000 */
[----:B------:R-:W-:Y:S02]  /*aab0*/  ISETP.LT.OR P4, PT, R35, 0xc9, !P0 ;  /* 0x000000c92300780c */ /* 0x000fe40004781670 */
[----:B------:R-:W-:-:S05]  /*aac0*/  F2FP.F16.E4M3.UNPACK_B R2, R2 ;  /* 0x00000002ff02723e */ /* 0x000fca00020006ff */
[----:B------:R-:W-:-:S05]  /*aad0*/  HADD2.F32 R2, -RZ, R2.H0_H0 ;  /* 0x20000002ff027230 */ /* 0x000fca0000004100 */
[----:B0-----:R-:W-:-:S04]  /*aae0*/  FMUL R3, R2, UR21 ;  /* 0x0000001502037c20 */ /* 0x001fc80008400000 */
[----:B------:R-:W-:Y:S01]  /*aaf0*/  FFMA R3, R0, UR20, R3 ;  /* 0x0000001400037c23 */ /* 0x000fe20008000003 */
[----:B------:R-:W-:-:S04]  /*ab00*/  PRMT R0, RZ, 0x7610, R0 ;  /* 0x00007610ff007816 */ /* 0x000fc80000000000 */
[----:B------:R-:W-:-:S05]  /*ab10*/  F2FP.SATFINITE.E4M3.F32.PACK_AB_MERGE_C R3, RZ, R3, RZ ;  /* 0x00000003ff03723e */ /* 0x000fca00048070ff */
[----:B------:R0:W-:Y:S01]  /*ab20*/  @!P3 STG.E.U8 desc[UR18][R26.64+0xc1], R3 ;  /* 0x0000c1031a00b986 */ /* 0x0001e2000c101112 */
[----:B------:R-:W-:Y:S05]  /*ab30*/  @P4 BRA `(.L_x_238) ;  /* 0x0000000000044947 */ /* 0x000fea0003800000 */
[----:B------:R0:W5:Y:S02]  /*ab40*/  LDG.E.U8 R0, desc[UR18][R28.64+0xc8] ;  /* 0x0000c8121c007981 */ /* 0x000164000c1e1100 */
.L_x_238:
[----:B------:R-:W-:Y:S05]  /*ab50*/  BSYNC B1 ;  /* 0x0000000000017941 */ /* 0x000fea0003800000 */
.L_x_237:
[----:B------:R-:W2:Y:S01]  /*ab60*/  LDL.LU R2, [R1] ;  /* 0x0000000001027983 */ /* 0x000ea20000300800 */
[----:B-----5:R-:W-:Y:S01]  /*ab70*/  LOP3.LUT R0, R0, 0xff, RZ, 0xc0, !PT ;  /* 0x000000ff00007812 */ /* 0x020fe200078ec0ff */
[----:B------:R-:W-:Y:S01]  /*ab80*/  BSSY B1, `(.L_x_239) ;  /* 0x000000b000017945 */ /* 0x000fe20003800000 */
[----:B------:R-:W-:Y:S02]  /*ab90*/  ISETP.LT.OR P3, PT, R35, 0xca, !P0 ;  /* 0x000000ca2300780c */ /* 0x000fe40004761670 */
[----:B------:R-:W-:-:S05]  /*aba0*/  F2FP.F16.E4M3.UNPACK_B R0, R0 ;  /* 0x00000000ff00723e */ /* 0x000fca00020006ff */
[----:B------:R-:W-:-:S05]  /*abb0*/  HADD2.F32 R0, -RZ, R0.H0_H0 ;  /* 0x20000000ff007230 */ /* 0x000fca0000004100 */
[----:B------:R-:W-:-:S04]  /*abc0*/  FMUL R0, R0, UR21 ;  /* 0x0000001500007c20 */ /* 0x000fc80008400000 */
[----:B--2---:R-:W-:-:S05]  /*abd0*/  FFMA R0, R2, UR20, R0 ;  /* 0x0000001402007c23 */ /* 0x004fca0008000000 */
[----:B0-----:R-:W-:Y:S02]  /*abe0*/  F2FP.SATFINITE.E4M3.F32.PACK_AB_MERGE_C R3, RZ, R0, RZ ;  /* 0x00000000ff03723e */ /* 0x001fe400048070ff */
[----:B------:R-:W-:-:S03]  /*abf0*/  PRMT R0, RZ, 0x7610, R0 ;  /* 0x00007610ff007816 */ /* 0x000fc60000000000 */
[----:B------:R0:W-:Y:S01]  /*ac00*/  @!P4 STG.E.U8 desc[UR18][R24.64+0xc8], R3 ;  /* 0x0000c8031800c986 */ /* 0x0001e2000c101112 */
[----:B------:R-:W-:Y:S05]  /*ac10*/  @P3 BRA `(.L_x_240) ;  /* 0x0000000000043947 */ /* 0x000fea0003800000 */
[----:B------:R2:W5:Y:S02]  /*ac20*/  LDG.E.U8 R0, desc[UR18][R28.64+0xc9] ;  /* 0x0000c9121c007981 */ /* 0x000564000c1e1100 */
.L_x_240:
[----:B------:R-:W-:Y:S05]  /*ac30*/  BSYNC B1 ;  /* 0x0000000000017941 */ /* 0x000fea0003800000 */
.L_x_239:
[----:B------:R-:W3:Y:S01]  /*ac40*/  LDL.LU R2, [R1+0x4] ;  /* 0x0000040001027983 */ /* 0x000ee20000300800 */
[----:B-----5:R-:W-:Y:S01]  /*ac50*/  LOP3.LUT R0, R0, 0xff, RZ, 0xc0, !PT ;  /* 0x000000ff00007812 */ /* 0x020fe200078ec0ff */
[----:B------:R-:W-:Y:S01]  /*ac60*/  BSSY B1, `(.L_x_241) ;  /* 0x000000b000017945 */ /* 0x000fe20003800000 */
[----:B------:R-:W-:Y:S02]  /*ac70*/  ISETP.LT.OR P4, PT, R35, 0xc9, !P1 ;  /* 0x000000c92300780c */ /* 0x000fe40004f81670 */
[----:B------:R-:W-:-:S05]  /*ac80*/  F2FP.F16.E4M3.UNPACK_B R0, R0 ;  /* 0x00000000ff00723e */ /* 0x000fca00020006ff */
[----:B------:R-:W-:-:S05]  /*ac90*/  HADD2.F32 R0, -RZ, R0.H0_H0 ;  /* 0x20000000ff007230 */ /* 0x000fca0000004100 */
[----:B------:R-:W-:-:S04]  /*aca0*/  FMUL R0, R0, UR21 ;  /* 0x0000001500007c20 */ /* 0x000fc80008400000 */
[----:B---3--:R-:W-:-:S05]  /*acb0*/  FFMA R0, R2, UR20, R0 ;  /* 0x0000001402007c23 */ /* 0x008fca0008000000 */
[----:B0-----:R-:W-:Y:S02]  /*acc0*/  F2FP.SATFINITE.E4M3.F32.PACK_AB_MERGE_C R3, RZ, R0, RZ ;  /* 0x00000000ff03723e */ /* 0x001fe400048070ff */
[----:B------:R-:W-:-:S03]  /*acd0*/  PRMT R0, RZ, 0x7610, R0 ;  /* 0x00007610ff007816 */ /* 0x000fc60000000000 */
[----:B------:R0:W-:Y:S01]  /*ace0*/  @!P3 STG.E.U8 desc[UR18][R24.64+0xc9], R3 ;  /* 0x0000c9031800b986 */ /* 0x0001e2000c101112 */
[----:B------:R-:W-:Y:S05]  /*acf0*/  @P4 BRA `(.L_x_242) ;  /* 0x0000000000044947 */ /* 0x000fea0003800000 */
[----:B------:R3:W5:Y:S02]  /*ad00*/  LDG.E.U8 R0, desc[UR18][R30.64+0xc8] ;  /* 0x0000c8121e007981 */ /* 0x000764000c1e1100 */
.L_x_242:
[----:B------:R-:W-:Y:S05]  /*ad10*/  BSYNC B1 ;  /* 0x0000000000017941 */ /* 0x000fea0003800000 */
.L_x_241:
[----:B------:R-:W2:Y:S01]  /*ad20*/  LDL.LU R2, [R1+0x8] ;  /* 0x0000080001027983 */ /* 0x000ea20000300800 */
        /* <DEDUP_REMOVED lines=12> */
.L_x_244:
[----:B------:R-:W-:Y:S05]  /*adf0*/  BSYNC B1 ;  /* 0x0000000000017941 */ /* 0x000fea0003800000 */
.L_x_243:
        /* <DEDUP_REMOVED lines=13> */
.L_x_246:
[----:B------:R-:W-:Y:S05]  /*aed0*/  BSYNC B1 ;  /* 0x0000000000017941 */ /* 0x000fea0003800000 */
.L_x_245:
        /* <DEDUP_REMOVED lines=13> */
.L_x_248:
[----:B------:R-:W-:Y:S05]  /*afb0*/  BSYNC B1 ;  /* 0x0000000000017941 */ /* 0x000fea0003800000 */
.L_x_247:
        /* <DEDUP_REMOVED lines=13> */
.L_x_250:
[----:B------:R-:W-:Y:S05]  /*b090*/  BSYNC B1 ;  /* 0x0000000000017941 */ /* 0x000fea0003800000 */
.L_x_249:
        /* <DEDUP_REMOVED lines=13> */
.L_x_252:
[----:B------:R-:W-:Y:S05]  /*b170*/  BSYNC B1 ;  /* 0x0000000000017941 */ /* 0x000fea0003800000 */
.L_x_251:
        /* <DEDUP_REMOVED lines=13> */
.L_x_254:
[----:B------:R-:W-:Y:S05]  /*b250*/  BSYNC B1 ;  /* 0x0000000000017941 */ /* 0x000fea0003800000 */
.L_x_253:
        /* <DEDUP_REMOVED lines=13> */
.L_x_256:
[----:B------:R-:W-:Y:S05]  /*b330*/  BSYNC B1 ;  /* 0x0000000000017941 */ /* 0x000fea0003800000 */
.L_x_255:
        /* <DEDUP_REMOVED lines=13> */
.L_x_258:
[----:B------:R-:W-:Y:S05]  /*b410*/  BSYNC B1 ;  /* 0x0000000000017941 */ /* 0x000fea0003800000 */
.L_x_257:
        /* <DEDUP_REMOVED lines=13> */
.L_x_260:
[----:B------:R-:W-:Y:S05]  /*b4f0*/  BSYNC B1 ;  /* 0x0000000000017941 */ /* 0x000fea0003800000 */
.L_x_259:
        /* <DEDUP_REMOVED lines=13> */
.L_x_262:
[----:B------:R-:W-:Y:S05]  /*b5d0*/  BSYNC B1 ;  /* 0x0000000000017941 */ /* 0x000fea0003800000 */
.L_x_261:
        /* <DEDUP_REMOVED lines=13> */
.L_x_264:
[----:B------:R-:W-:Y:S05]  /*b6b0*/  BSYNC B1 ;  /* 0x0000000000017941 */ /* 0x000fea0003800000 */
.L_x_263:
        /* <DEDUP_REMOVED lines=13> */
.L_x_266:
[----:B------:R-:W-:Y:S05]  /*b790*/  BSYNC B1 ;  /* 0x0000000000017941 */ /* 0x000fea0003800000 */
.L_x_265:
        /* <DEDUP_REMOVED lines=13> */
.L_x_268:
[----:B------:R-:W-:Y:S05]  /*b870*/  BSYNC B1 ;  /* 0x0000000000017941 */ /* 0x000fea0003800000 */
.L_x_267:
        /* <DEDUP_REMOVED lines=13> */
.L_x_270:
[----:B------:R-:W-:Y:S05]  /*b950*/  BSYNC B1 ;  /* 0x0000000000017941 */ /* 0x000fea0003800000 */
.L_x_269:
        /* <DEDUP_REMOVED lines=13> */
.L_x_272:
[----:B------:R-:W-:Y:S05]  /*ba30*/  BSYNC B1 ;  /* 0x0000000000017941 */ /* 0x000fea0003800000 */
.L_x_271:
        /* <DEDUP_REMOVED lines=13> */
.L_x_274:
[----:B------:R-:W-:Y:S05]  /*bb10*/  BSYNC B1 ;  /* 0x0000000000017941 */ /* 0x000fea0003800000 */
.L_x_273:
        /* <DEDUP_REMOVED lines=13> */
.L_x_276:
[----:B------:R-:W-:Y:S05]  /*bbf0*/  BSYNC B1 ;  /* 0x0000000000017941 */ /* 0x000fea0003800000 */
.L_x_275:
        /* <DEDUP_REMOVED lines=13> */
.L_x_278:
[----:B------:R-:W-:Y:S05]  /*bcd0*/  BSYNC B1 ;  /* 0x0000000000017941 */ /* 0x000fea0003800000 */
.L_x_277:
        /* <DEDUP_REMOVED lines=13> */
.L_x_280:
[----:B------:R-:W-:Y:S05]  /*bdb0*/  BSYNC B1 ;  /* 0x0000000000017941 */ /* 0x000fea0003800000 */
.L_x_279:
        /* <DEDUP_REMOVED lines=13> */
.L_x_282:
[----:B------:R-:W-:Y:S05]  /*be90*/  BSYNC B1 ;  /* 0x0000000000017941 */ /* 0x000fea0003800000 */
.L_x_281:
        /* <DEDUP_REMOVED lines=13> */
.L_x_284:
[----:B------:R-:W-:Y:S05]  /*bf70*/  BSYNC B1 ;  /* 0x0000000000017941 */ /* 0x000fea0003800000 */
.L_x_283:
        /* <DEDUP_REMOVED lines=13> */
.L_x_286:
[----:B------:R-:W-:Y:S05]  /*c050*/  BSYNC B1 ;  /* 0x0000000000017941 */ /* 0x000fea0003800000 */
.L_x_285:
        /* <DEDUP_REMOVED lines=13> */
.L_x_288:
[----:B------:R-:W-:Y:S05]  /*c130*/  BSYNC B1 ;  /* 0x0000000000017941 */ /* 0x000fea0003800000 */
.L_x_287:
        /* <DEDUP_REMOVED lines=13> */
.L_x_290:
[----:B------:R-:W-:Y:S05]  /*c210*/  BSYNC B1 ;  /* 0x0000000000017941 */ /* 0x000fea0003800000 */
.L_x_289:
        /* <DEDUP_REMOVED lines=13> */
.L_x_292:
[----:B------:R-:W-:Y:S05]  /*c2f0*/  BSYNC B1 ;  /* 0x0000000000017941 */ /* 0x000fea0003800000 */
.L_x_291:
[----:B------:R-:W-:Y:S05]  /*c300*/  @P1 BRA `(.L_x_293) ;  /* 0x00000020009c1947 */ /* 0x000fea0003800000 */
[----:B------:R-:W2:Y:S01]  /*c310*/  LDL.LU R2, [R1+0x6c] ;  /* 0x00006c0001027983 */ /* 0x000ea20000300800 */
[----:B-----5:R-:W-:-:S04]  /*c320*/  LOP3.LUT R0, R0, 0xff, RZ, 0xc0, !PT ;  /* 0x000000ff00007812 */ /* 0x020fc800078ec0ff */
[----:B------:R-:W-:-:S05]  /*c330*/  F2FP.F16.E4M3.UNPACK_B R0, R0 ;  /* 0x00000000ff00723e */ /* 0x000fca00020006ff */
[----:B------:R-:W-:-:S05]  /*c340*/  HADD2.F32 R0, -RZ, R0.H0_H0 ;  /* 0x20000000ff007230 */ /* 0x000fca0000004100 */
[----:B------:R-:W-:-:S04]  /*c350*/  FMUL R0, R0, UR21 ;  /* 0x0000001500007c20 */ /* 0x000fc80008400000 */
[----:B--2---:R-:W-:-:S05]  /*c360*/  FFMA R0, R2, UR20, R0 ;  /* 0x0000001402007c23 */ /* 0x004fca0008000000 */
[----:B0-----:R-:W-:-:S05]  /*c370*/  F2FP.SATFINITE.E4M3.F32.PACK_AB_MERGE_C R3, RZ, R0, RZ ;  /* 0x00000000ff03723e */ /* 0x001fca00048070ff */
[----:B------:R0:W-:Y:S01]  /*c380*/  STG.E.U8 desc[UR18][R26.64+0xf9], R3 ;  /* 0x0000f9031a007986 */ /* 0x0001e2000c101112 */
[----:B------:R-:W-:Y:S05]  /*c390*/  BRA `(.L_x_293) ;  /* 0x0000002000787947 */ /* 0x000fea0003800000 */
.L_x_36:
[----:B------:R-:W-:Y:S01]  /*c3a0*/  ISETP.GE.AND P1, PT, R38, 0x1, PT ;  /* 0x000000012600780c */ /* 0x000fe20003f26270 */
[----:B------:R-:W-:Y:S01]  /*c3b0*/  FMUL R228, R228, UR20 ;  /* 0x00000014e4e47c20 */ /* 0x000fe20008400000 */
[----:B------:R-:W-:Y:S01]  /*c3c0*/  FMUL R227, R227, UR20 ;  /* 0x00000014e3e37c20 */ /* 0x000fe20008400000 */
[----:B------:R-:W-:Y:S01]  /*c3d0*/  ISETP.GE.AND P0, PT, R38, 0x9, PT ;  /* 0x000000092600780c */ /* 0x000fe20003f06270 */
[----:B------:R-:W-:Y:S01]  /*c3e0*/  FMUL R226, R226, UR20 ;  /* 0x00000014e2e27c20 */ /* 0x000fe20008400000 */
[C---:B------:R-:W-:Y:S02]  /*c3f0*/  ISETP.LT.OR P4, PT, R35.reuse, 0x1, !P1 ;  /* 0x000000012300780c */ /* 0x040fe40004f81670 */
[----:B------:R-:W-:Y:S02]  /*c400*/  ISETP.LT.OR P5, PT, R35, 0x2, !P1 ;  /* 0x000000022300780c */ /* 0x000fe40004fa1670 */
[----:B------:R-:W-:Y:S02]  /*c410*/  F2FP.SATFINITE.E4M3.F32.PACK_AB_MERGE_C R29, RZ, R228, RZ ;  /* 0x000000e4ff1d723e */ /* 0x000fe400048070ff */
[----:B------:R-:W-:-:S02]  /*c420*/  F2FP.SATFINITE.E4M3.F32.PACK_AB_MERGE_C R227, RZ, R227, RZ ;  /* 0x000000e3ffe3723e */ /* 0x000fc400048070ff */
[----:B------:R-:W-:Y:S01]  /*c430*/  ISETP.LT.OR P3, PT, R35, 0x1, !P0 ;  /* 0x000000012300780c */ /* 0x000fe20004761670 */
[----:B------:R-:W-:-:S04]  /*c440*/  FMUL R225, R225, UR20 ;  /* 0x00000014e1e17c20 */ /* 0x000fc80008400000 */
[----:B------:R0:W-:Y:S01]  /*c450*/  @!P4 STG.E.U8 desc[UR18][R24.64], R29 ;  /* 0x0000001d1800c986 */ /* 0x0001e2000c101112 */
[----:B------:R-:W-:-:S03]  /*c460*/  ISETP.LT.OR P4, PT, R35, 0x2, !P0 ;  /* 0x000000022300780c */ /* 0x000fc60004781670 */
[----:B------:R2:W-:Y:S01]  /*c470*/  @!P5 STG.E.U8 desc[UR18][R24.64+0x1], R227 ;  /* 0x000001e31800d986 */ /* 0x0005e2000c101112 */
[C---:B------:R-:W-:Y:S01]  /*c480*/  ISETP.LT.OR P5, PT, R35.reuse, 0x9, !P1 ;  /* 0x000000092300780c */ /* 0x040fe20004fa1670 */
[----:B------:R-:W-:Y:S01]  /*c490*/  FMUL R224, R224, UR20 ;  /* 0x00000014e0e07c20 */ /* 0x000fe20008400000 */
[----:B------:R-:W-:Y:S01]  /*c4a0*/  ISETP.LT.OR P6, PT, R35, 0xa, !P1 ;  /* 0x0000000a2300780c */ /* 0x000fe20004fc1670 */
[----:B------:R-:W-:Y:S01]  /*c4b0*/  FMUL R223, R223, UR20 ;  /* 0x00000014dfdf7c20 */ /* 0x000fe20008400000 */
[----:B------:R-:W-:Y:S02]  /*c4c0*/  F2FP.SATFINITE.E4M3.F32.PACK_AB_MERGE_C R31, RZ, R226, RZ ;  /* 0x000000e2ff1f723e */ /* 0x000fe400048070ff */
[----:B------:R-:W-:Y:S02]  /*c4d0*/  F2FP.SATFINITE.E4M3.F32.PACK_AB_MERGE_C R225, RZ, R225, RZ ;  /* 0x000000e1ffe1723e */ /* 0x000fe400048070ff */
[----:B0-----:R-:W-:Y:S01]  /*c4e0*/  F2FP.SATFINITE.E4M3.F32.PACK_AB_MERGE_C R29, RZ, R224, RZ ;  /* 0x000000e0ff1d723e */ /* 0x001fe200048070ff */
[----:B------:R-:W-:Y:S01]  /*c4f0*/  @!P3 STG.E.U8 desc[UR18][R26.64], R31 ;  /* 0x0000001f1a00b986 */ /* 0x000fe2000c101112 */
[----:B------:R-:W-:-:S02]  /*c500*/  F2FP.SATFINITE.E4M3.F32.PACK_AB_MERGE_C R223, RZ, R223, RZ ;  /* 0x000000dfffdf723e */ /* 0x000fc400048070ff */
[C---:B------:R-:W-:Y:S01]  /*c510*/  ISETP.LT.OR P3, PT, R35.reuse, 0x9, !P0 ;  /* 0x000000092300780c */ /* 0x040fe20004761670 */
[----:B------:R-:W-:Y:S01]  /*c520*/  @!P4 STG.E.U8 desc[UR18][R26.64+0x1], R225 ;  /* 0x000001e11a00c986 */ /* 0x000fe2000c101112 */
[----:B------:R-:W-:-:S03]  /*c530*/  ISETP.LT.OR P4, PT, R35, 0xa, !P0 ;  /* 0x0000000a2300780c */ /* 0x000fc60004781670 */
[----:B------:R0:W-:Y:S01]  /*c540*/  @!P5 STG.E.U8 desc[UR18][R24.64+0x8], R29 ;  /* 0x0000081d1800d986 */ /* 0x0001e2000c101112 */
[----:B------:R-:W-:Y:S01]  /*c550*/  ISETP.LT.OR P5, PT, R35, 0x11, !P1 ;  /* 0x000000112300780c */ /* 0x000fe20004fa1670 */
[----:B------:R-:W-:Y:S01]  /*c560*/  FMUL R222, R222, UR20 ;  /* 0x00000014dede7c20 */ /* 0x000fe20008400000 */
[----:B------:R-:W-:Y:S01]  /*c570*/  FMUL R221, R221, UR20 ;  /* 0x00000014dddd7c20 */ /* 0x000fe20008400000 */
[----:B------:R-:W-:Y:S01]  /*c580*/  FMUL R220, R220, UR20 ;  /* 0x00000014dcdc7c20 */ /* 0x000fe20008400000 */
[----:B------:R-:W-:Y:S01]  /*c590*/  @!P6 STG.E.U8 desc[UR18][R24.64+0x9], R223 ;  /* 0x000009df1800e986 */ /* 0x000fe2000c101112 */
[----:B------:R-:W-:Y:S01]  /*c5a0*/  ISETP.LT.OR P6, PT, R35, 0x12, !P1 ;  /* 0x000000122300780c */ /* 0x000fe20004fc1670 */
[----:B------:R-:W-:Y:S01]  /*c5b0*/  FMUL R219, R219, UR20 ;  /* 0x00000014dbdb7c20 */ /* 0x000fe20008400000 */
[----:B------:R-:W-:Y:S01]  /*c5c0*/  F2FP.SATFINITE.E4M3.F32.PACK_AB_MERGE_C R33, RZ, R222, RZ ;  /* 0x000000deff21723e */ /* 0x000fe200048070ff */
[----:B--2---:R-:W2:Y:S01]  /*c5d0*/  LDL.LU R227, [R1+0x8] ;  /* 0x0000080001e37983 */ /* 0x004ea20000300800 */
[----:B------:R-:W-:-:S02]  /*c5e0*/  F2FP.SATFINITE.E4M3.F32.PACK_AB_MERGE_C R221, RZ, R221, RZ ;  /* 0x000000ddffdd723e */ /* 0x000fc400048070ff */
[----:B0-----:R-:W-:Y:S01]  /*c5f0*/  F2FP.SATFINITE.E4M3.F32.PACK_AB_MERGE_C R29, RZ, R220, RZ ;  /* 0x000000dcff1d723e */ /* 0x001fe200048070ff */
[----:B------:R-:W3:Y:S04]  /*c600*/  LDL.LU R226, [R1+0x4] ;  /* 0x0000040001e27983 */ /* 0x000ee80000300800 */
[----:B------:R-:W4:Y:S01]  /*c610*/  LDL.LU R224, [R1] ;  /* 0x0000000001e07983 */ /* 0x000f220000300800 */
[----:B------:R-:W-:-:S03]  /*c620*/  F2FP.SATFINITE.E4M3.F32.PACK_AB_MERGE_C R219, RZ, R219, RZ ;  /* 0x000000dbffdb723e */ /* 0x000fc600048070ff */
[----:B------:R-:W-:Y:S01]  /*c630*/  @!P3 STG.E.U8 desc[UR18][R26.64+0x8], R33 ;  /* 0x000008211a00b986 */ /* 0x000fe2000c101112 */
[----:B------:R-:W-:-:S03]  /*c640*/  ISETP.LT.OR P3, PT, R35, 0x11, !P0 ;  /* 0x000000112300780c */ /* 0x000fc60004761670 */
        /* <DEDUP_REMOVED lines=11> */
[----:B------:R-:W-:Y:S01]  /*c700*/  FMUL R214, R214, UR20 ;  /* 0x00000014d6d67c20 */ /* 0x000fe20008400000 */
[----:B------:R-:W-:Y:S01]  /*c710*/  F2FP.SATFINITE.E4M3.F32.PACK_AB_MERGE_C R217, RZ, R217, RZ ;  /* 0x000000d9ffd9723e */ /* 0x000fe200048070ff */
[----:B------:R-:W-:Y:S01]  /*c720*/  FMUL R213, R213, UR20 ;  /* 0x00000014d5d57c20 */ /* 0x000fe20008400000 */
[----:B0-----:R-:W-:Y:S01]  /*c730*/  F2FP.SATFINITE.E4M3.F32.PACK_AB_MERGE_C R29, RZ, R216, RZ ;  /* 0x000000d8ff1d723e */ /* 0x001fe200048070ff */
[----:B------:R-:W-:Y:S01]  /*c740*/  @!P3 STG.E.U8 desc[UR18][R26.64+0x10], R31 ;  /* 0x0000101f1a00b986 */ /* 0x000fe2000c101112 */
[----:B------:R-:W-:-:S02]  /*c750*/  F2FP.SATFINITE.E4M3.F32.PACK_AB_MERGE_C R215, RZ, R215, RZ ;  /* 0x000000d7ffd7723e */ /* 0x000fc400048070ff */
[C---:B------:R-:W-:Y:S01]  /*c760*/  ISETP.LT.OR P3, PT, R35.reuse, 0x19, !P0 ;  /* 0x000000192300780c */ /* 0x040fe20004761670 */
[----:B------:R-:W-:Y:S01]  /*c770*/  @!P4 STG.E.U8 desc[UR18][R26.64+0x11], R217 ;  /* 0x000011d91a00c986 */ /* 0x000fe2000c101112 */
[----:B------:R-:W-:-:S03]  /*c780*/  ISETP.LT.OR P4, PT, R35, 0x1a, !P0 ;  /* 0x0000001a2300780c */ /* 0x000fc60004781670 */
[----:B------:R0:W-:Y:S01]  /*c790*/  @!P5 STG.E.U8 desc[UR18][R24.64+0x18], R29 ;  /* 0x0000181d1800d986 */ /* 0x0001e2000c101112 */
[C---:B------:R-:W-:Y:S01]  /*c7a0*/  ISETP.LT.OR P5, PT, R35.reuse, 0x21, !P1 ;  /* 0x000000212300780c */ /* 0x040fe20004fa1670 */
[----:B------:R-:W-:Y:S02]  /*c7b0*/  FMUL R212, R212, UR20 ;  /* 0x00000014d4d47c20 */ /* 0x000fe40008400000 */
[----:B------:R-:W-:Y:S01]  /*c7c0*/  @!P6 STG.E.U8 desc[UR18][R24.64+0x19], R215 ;  /* 0x000019d71800e986 */ /* 0x000fe2000c101112 */
[----:B------:R-:W-:Y:S01]  /*c7d0*/  ISETP.LT.OR P6, PT, R35, 0x22, !P1 ;  /* 0x000000222300780c */ /* 0x000fe20004fc1670 */
[----:B------:R-:W-:Y:S01]  /*c7e0*/  FMUL R211, R211, UR20 ;  /* 0x00000014d3d37c20 */ /* 0x000fe20008400000 */
[----:B------:R-:W-:Y:S01]  /*c7f0*/  F2FP.SATFINITE.E4M3.F32.PACK_AB_MERGE_C R33, RZ, R214, RZ ;  /* 0x000000d6ff21723e */ /* 0x000fe200048070ff */
[----:B------:R-:W-:Y:S01]  /*c800*/  FMUL R210, R210, UR20 ;  /* 0x00000014d2d27c20 */ /* 0x000fe20008400000 */
[----:B------:R-:W-:Y:S01]  /*c810*/  F2FP.SATFINITE.E4M3.F32.PACK_AB_MERGE_C R213, RZ, R213, RZ ;  /* 0x000000d5ffd5723e */ /* 0x000fe200048070ff */
[----:B------:R-:W-:Y:S01]  /*c820*/  FMUL R209, R209, UR20 ;  /* 0x00000014d1d17c20 */ /* 0x000fe20008400000 */
        /* <DEDUP_REMOVED lines=8> */
[----:B------:R-:W-:-:S03]  /*c8b0*/  ISETP.LT.OR P5, PT, R35, 0x29, !P1 ;  /* 0x000000292300780c */ /* 0x000fc60004fa1670 */
        /* <DEDUP_REMOVED lines=240> */
[----:B------:R1:W-:Y:S01]  /*d7c0*/  @!P6 STG.E.U8 desc[UR18][R24.64+0x99], R23 ;  /* 0x000099171800e986 */ /* 0x0003e2000c101112 */
        /* <DEDUP_REMOVED lines=11> */
[----:B------:R0:W-:Y:S01]  /*d880*/  @!P4 STG.E.U8 desc[UR18][R26.64+0x99], R21 ;  /* 0x000099151a00c986 */ /* 0x0001e2000c101112 */
[----:B------:R-:W-:-:S03]  /*d890*/  ISETP.LT.OR P4, PT, R35, 0xa2, !P0 ;  /* 0x000000a22300780c */ /* 0x000fc60004781670 */
[----:B------:R-:W-:Y:S01]  /*d8a0*/  @!P5 STG.E.U8 desc[UR18][R24.64+0xa0], R29 ;  /* 0x0000a01d1800d986 */ /* 0x000fe2000c101112 */
[----:B------:R-:W-:-:S03]  /*d8b0*/  ISETP.LT.OR P5, PT, R35, 0xa9, !P1 ;  /* 0x000000a92300780c */ /* 0x000fc60004fa1670 */
[----:B------:R2:W-:Y:S01]  /*d8c0*/  @!P6 STG.E.U8 desc[UR18][R24.64+0xa1], R19 ;  /* 0x0000a1131800e986 */ /* 0x0005e2000c101112 */
[----:B------:R-:W-:Y:S01]  /*d8d0*/  ISETP.LT.OR P6, PT, R35, 0xaa, !P1 ;  /* 0x000000aa2300780c */ /* 0x000fe20004fc1670 */
[----:B------:R-:W-:Y:S01]  /*d8e0*/  FMUL R15, R15, UR20 ;  /* 0x000000140f0f7c20 */ /* 0x000fe20008400000 */
[----:B-1----:R-:W-:Y:S01]  /*d8f0*/  F2FP.SATFINITE.E4M3.F32.PACK_AB_MERGE_C R23, RZ, R18, RZ ;  /* 0x00000012ff17723e */ /* 0x002fe200048070ff */
[----:B------:R-:W-:Y:S01]  /*d900*/  FMUL R14, R14, UR20 ;  /* 0x000000140e0e7c20 */ /* 0x000fe20008400000 */
[----:B------:R-:W-:Y:S01]  /*d910*/  F2FP.SATFINITE.E4M3.F32.PACK_AB_MERGE_C R17, RZ, R17, RZ ;  /* 0x00000011ff11723e */ /* 0x000fe200048070ff */
[----:B------:R-:W-:Y:S01]  /*d920*/  FMUL R13, R13, UR20 ;  /* 0x000000140d0d7c20 */ /* 0x000fe20008400000 */
[----:B0-----:R-:W-:Y:S01]  /*d930*/  F2FP.SATFINITE.E4M3.F32.PACK_AB_MERGE_C R21, RZ, R16, RZ ;  /* 0x00000010ff15723e */ /* 0x001fe200048070ff */
[----:B------:R-:W-:Y:S01]  /*d940*/  @!P3 STG.E.U8 desc[UR18][R26.64+0xa0], R23 ;  /* 0x0000a0171a00b986 */ /* 0x000fe2000c101112 */
[----:B------:R-:W-:Y:S02]  /*d950*/  F2FP.SATFINITE.E4M3.F32.PACK_AB_MERGE_C R15, RZ, R15, RZ ;  /* 0x0000000fff0f723e */ /* 0x000fe400048070ff */
[C---:B------:R-:W-:Y:S01]  /*d960*/  ISETP.LT.OR P3, PT, R35.reuse, 0xa9, !P0 ;  /* 0x000000a92300780c */ /* 0x040fe20004761670 */
[----:B------:R-:W-:Y:S01]  /*d970*/  @!P4 STG.E.U8 desc[UR18][R26.64+0xa1], R17 ;  /* 0x0000a1111a00c986 */ /* 0x000fe2000c101112 */
[----:B------:R-:W-:-:S03]  /*d980*/  ISETP.LT.OR P4, PT, R35, 0xaa, !P0 ;  /* 0x000000aa2300780c */ /* 0x000fc60004781670 */
[----:B------:R-:W-:Y:S01]  /*d990*/  @!P5 STG.E.U8 desc[UR18][R24.64+0xa8], R21 ;  /* 0x0000a8151800d986 */ /* 0x000fe2000c101112 */
[C---:B------:R-:W-:Y:S01]  /*d9a0*/  ISETP.LT.OR P5, PT, R35.reuse, 0xb1, !P1 ;  /* 0x000000b12300780c */ /* 0x040fe20004fa1670 */
[----:B------:R-:W-:Y:S02]  /*d9b0*/  FMUL R12, R12, UR20 ;  /* 0x000000140c0c7c20 */ /* 0x000fe40008400000 */
[----:B------:R0:W-:Y:S01]  /*d9c0*/  @!P6 STG.E.U8 desc[UR18][R24.64+0xa9], R15 ;  /* 0x0000a90f1800e986 */ /* 0x0001e2000c101112 */
[----:B------:R-:W-:Y:S01]  /*d9d0*/  ISETP.LT.OR P6, PT, R35, 0xb2, !P1 ;  /* 0x000000b22300780c */ /* 0x000fe20004fc1670 */
[----:B------:R-:W-:Y:S01]  /*d9e0*/  FMUL R11, R11, UR20 ;  /* 0x000000140b0b7c20 */ /* 0x000fe20008400000 */
[----:B--2---:R-:W-:Y:S01]  /*d9f0*/  F2FP.SATFINITE.E4M3.F32.PACK_AB_MERGE_C R19, RZ, R14, RZ ;  /* 0x0000000eff13723e */ /* 0x004fe200048070ff */
[----:B------:R-:W2:Y:S01]  /*da00*/  LDL.LU R223, [R1+0x18] ;  /* 0x0000180001df7983 */ /* 0x000ea20000300800 */
[----:B------:R-:W-:Y:S02]  /*da10*/  F2FP.SATFINITE.E4M3.F32.PACK_AB_MERGE_C R13, RZ, R13, RZ ;  /* 0x0000000dff0d723e */ /* 0x000fe400048070ff */
[----:B------:R-:W-:Y:S01]  /*da20*/  F2FP.SATFINITE.E4M3.F32.PACK_AB_MERGE_C R11, RZ, R11, RZ ;  /* 0x0000000bff0b723e */ /* 0x000fe200048070ff */
[----:B------:R-:W-:Y:S01]  /*da30*/  @!P3 STG.E.U8 desc[UR18][R26.64+0xa8], R19 ;  /* 0x0000a8131a00b986 */ /* 0x000fe2000c101112 */
[----:B0-----:R-:W-:-:S03]  /*da40*/  F2FP.SATFINITE.E4M3.F32.PACK_AB_MERGE_C R15, RZ, R12, RZ ;  /* 0x0000000cff0f723e */ /* 0x001fc600048070ff */
[----:B------:R0:W-:Y:S01]  /*da50*/  @!P4 STG.E.U8 desc[UR18][R26.64+0xa9], R13 ;  /* 0x0000a90d1a00c986 */ /* 0x0001e2000c101112 */
[C---:B------:R-:W-:Y:S02]  /*da60*/  ISETP.LT.OR P3, PT, R35.reuse, 0xb1, !P0 ;  /* 0x000000b12300780c */ /* 0x040fe40004761670 */
[C---:B------:R-:W-:Y:S01]  /*da70*/  ISETP.LT.OR P4, PT, R35.reuse, 0xb2, !P0 ;  /* 0x000000b22300780c */ /* 0x040fe20004781670 */
[----:B------:R-:W-:Y:S01]  /*da80*/  @!P5 STG.E.U8 desc[UR18][R24.64+0xb0], R15 ;  /* 0x0000b00f1800d986 */ /* 0x000fe2000c101112 */
[----:B------:R-:W-:Y:S01]  /*da90*/  ISETP.LT.OR P5, PT, R35, 0xb9, !P1 ;  /* 0x000000b92300780c */ /* 0x000fe20004fa1670 */
[----:B------:R-:W-:Y:S01]  /*daa0*/  FMUL R10, R10, UR20 ;  /* 0x000000140a0a7c20 */ /* 0x000fe20008400000 */
[----:B------:R-:W-:Y:S01]  /*dab0*/  FMUL R9, R9, UR20 ;  /* 0x0000001409097c20 */ /* 0x000fe20008400000 */
[----:B------:R-:W2:Y:S01]  /*dac0*/  LDL.LU R222, [R1+0x14] ;  /* 0x0000140001de7983 */ /* 0x000ea20000300800 */
[----:B------:R-:W-:-:S03]  /*dad0*/  FMUL R8, R8, UR20 ;  /* 0x0000001408087c20 */ /* 0x000fc60008400000 */
[----:B------:R-:W2:Y:S01]  /*dae0*/  LDL.LU R220, [R1+0x10] ;  /* 0x0000100001dc7983 */ /* 0x000ea20000300800 */
[----:B------:R-:W-:-:S03]  /*daf0*/  F2FP.SATFINITE.E4M3.F32.PACK_AB_MERGE_C R17, RZ, R10, RZ ;  /* 0x0000000aff11723e */ /* 0x000fc600048070ff */
[----:B------:R-:W2:Y:S01]  /*db00*/  LDL.LU R221, [R1+0xc] ;  /* 0x00000c0001dd7983 */ /* 0x000ea20000300800 */
[----:B------:R-:W-:Y:S01]  /*db10*/  F2FP.SATFINITE.E4M3.F32.PACK_AB_MERGE_C R9, RZ, R9, RZ ;  /* 0x00000009ff09723e */ /* 0x000fe200048070ff */
[----:B------:R-:W-:Y:S01]  /*db20*/  FMUL R7, R7, UR20 ;  /* 0x0000001407077c20 */ /* 0x000fe20008400000 */
[----:B0-----:R-:W-:Y:S01]  /*db30*/  F2FP.SATFINITE.E4M3.F32.PACK_AB_MERGE_C R13, RZ, R8, RZ ;  /* 0x00000008ff0d723e */ /* 0x001fe200048070ff */
[----:B------:R0:W-:Y:S01]  /*db40*/  @!P6 STG.E.U8 desc[UR18][R24.64+0xb1], R11 ;  /* 0x0000b10b1800e986 */ /* 0x0001e2000c101112 */
[----:B------:R-:W-:Y:S01]  /*db50*/  ISETP.LT.OR P6, PT, R35, 0xba, !P1 ;  /* 0x000000ba2300780c */ /* 0x000fe20004fc1670 */
[----:B-----5:R-:W-:Y:S01]  /*db60*/  FMUL R2, R2, UR20 ;  /* 0x0000001402027c20 */ /* 0x020fe20008400000 */
[----:B------:R-:W-:Y:S01]  /*db70*/  F2FP.SATFINITE.E4M3.F32.PACK_AB_MERGE_C R7, RZ, R7, RZ ;  /* 0x00000007ff07723e */ /* 0x000fe200048070ff */
[----:B------:R-:W-:Y:S01]  /*db80*/  @!P3 STG.E.U8 desc[UR18][R26.64+0xb0], R17 ;  /* 0x0000b0111a00b986 */ /* 0x000fe2000c101112 */
[----:B------:R-:W-:Y:S01]  /*db90*/  FMUL R3, R3, UR20 ;  /* 0x0000001403037c20 */ /* 0x000fe20008400000 */
[----:B------:R-:W-:Y:S01]  /*dba0*/  FMUL R4, R4, UR20 ;  /* 0x0000001404047c20 */ /* 0x000fe20008400000 */
[C---:B------:R-:W-:Y:S01]  /*dbb0*/  ISETP.LT.OR P3, PT, R35.reuse, 0xb9, !P0 ;  /* 0x000000b92300780c */ /* 0x040fe20004761670 */
[----:B------:R1:W-:Y:S01]  /*dbc0*/  @!P4 STG.E.U8 desc[UR18][R26.64+0xb1], R9 ;  /* 0x0000b1091a00c986 */ /* 0x0003e2000c101112 */
[----:B------:R-:W-:Y:S01]  /*dbd0*/  ISETP.LT.OR P4, PT, R35, 0xba, !P0 ;  /* 0x000000ba2300780c */ /* 0x000fe20004781670 */
[----:B------:R-:W-:Y:S01]  /*dbe0*/  FMUL R6, R6, UR20 ;  /* 0x0000001406067c20 */ /* 0x000fe20008400000 */
[----:B------:R-:W-:Y:S01]  /*dbf0*/  FMUL R5, R5, UR20 ;  /* 0x0000001405057c20 */ /* 0x000fe20008400000 */
[----:B------:R3:W-:Y:S01]  /*dc00*/  @!P5 STG.E.U8 desc[UR18][R24.64+0xb8], R13 ;  /* 0x0000b80d1800d986 */ /* 0x0007e2000c101112 */
[----:B------:R-:W-:Y:S01]  /*dc10*/  ISETP.LT.OR P5, PT, R35, 0xc1, !P1 ;  /* 0x000000c12300780c */ /* 0x000fe20004fa1670 */
[----:B------:R-:W-:Y:S01]  /*dc20*/  FMUL R0, R0, UR20 ;  /* 0x0000001400007c20 */ /* 0x000fe20008400000 */
[----:B0-----:R-:W-:Y:S01]  /*dc30*/  F2FP.SATFINITE.E4M3.F32.PACK_AB_MERGE_C R11, RZ, R6, RZ ;  /* 0x00000006ff0b723e */ /* 0x001fe200048070ff */
[----:B------:R-:W2:Y:S01]  /*dc40*/  LDL.LU R225, [R1+0x1c] ;  /* 0x00001c0001e17983 */ /* 0x000ea20000300800 */
[----:B------:R-:W-:-:S03]  /*dc50*/  F2FP.SATFINITE.E4M3.F32.PACK_AB_MERGE_C R5, RZ, R5, RZ ;  /* 0x00000005ff05723e */ /* 0x000fc600048070ff */
[----:B------:R0:W-:Y:S01]  /*dc60*/  @!P6 STG.E.U8 desc[UR18][R24.64+0xb9], R7 ;  /* 0x0000b9071800e986 */ /* 0x0001e2000c101112 */
[----:B-1----:R-:W-:Y:S01]  /*dc70*/  F2FP.SATFINITE.E4M3.F32.PACK_AB_MERGE_C R9, RZ, R4, RZ ;  /* 0x00000004ff09723e */ /* 0x002fe200048070ff */
[----:B------:R-:W-:Y:S01]  /*dc80*/  FMUL R4, R227, UR20 ;  /* 0x00000014e3047c20 */ /* 0x000fe20008400000 */
[C---:B------:R-:W-:Y:S01]  /*dc90*/  ISETP.LT.OR P6, PT, R35.reuse, 0xc2, !P1 ;  /* 0x000000c22300780c */ /* 0x040fe20004fc1670 */
[----:B------:R-:W-:Y:S01]  /*dca0*/  @!P3 STG.E.U8 desc[UR18][R26.64+0xb8], R11 ;  /* 0x0000b80b1a00b986 */ /* 0x000fe2000c101112 */
[----:B---3--:R-:W-:Y:S01]  /*dcb0*/  F2FP.SATFINITE.E4M3.F32.PACK_AB_MERGE_C R13, RZ, R2, RZ ;  /* 0x00000002ff0d723e */ /* 0x008fe200048070ff */
[----:B----4-:R-:W-:Y:S01]  /*dcc0*/  FMUL R2, R224, UR20 ;  /* 0x00000014e0027c20 */ /* 0x010fe20008400000 */
[----:B------:R-:W-:Y:S01]  /*dcd0*/  ISETP.LT.OR P3, PT, R35, 0xc1, !P0 ;  /* 0x000000c12300780c */ /* 0x000fe20004761670 */
[----:B------:R-:W3:Y:S01]  /*dce0*/  LDL.LU R224, [R1+0x20] ;  /* 0x0000200001e07983 */ /* 0x000ee20000300800 */
[----:B0-----:R-:W-:Y:S01]  /*dcf0*/  F2FP.SATFINITE.E4M3.F32.PACK_AB_MERGE_C R7, RZ, R3, RZ ;  /* 0x00000003ff07723e */ /* 0x001fe200048070ff */
[----:B------:R-:W-:-:S02]  /*dd00*/  FMUL R3, R226, UR20 ;  /* 0x00000014e2037c20 */ /* 0x000fc40008400000 */
[----:B------:R0:W-:Y:S01]  /*dd10*/  @!P4 STG.E.U8 desc[UR18][R26.64+0xb9], R5 ;  /* 0x0000b9051a00c986 */ /* 0x0001e2000c101112 */
[----:B------:R-:W-:-:S03]  /*dd20*/  ISETP.LT.OR P4, PT, R35, 0xc2, !P0 ;  /* 0x000000c22300780c */ /* 0x000fc60004781670 */
[----:B------:R-:W4:Y:S04]  /*dd30*/  LDL.LU R226, [R1+0x24] ;  /* 0x0000240001e27983 */ /* 0x000f280000300800 */
[----:B------:R-:W4:Y:S04]  /*dd40*/  LDL.LU R227, [R1+0x28] ;  /* 0x0000280001e37983 */ /* 0x000f280000300800 */
[----:B------:R-:W-:Y:S01]  /*dd50*/  @!P5 STG.E.U8 desc[UR18][R24.64+0xc0], R9 ;  /* 0x0000c0091800d986 */ /* 0x000fe2000c101112 */
[C---:B------:R-:W-:Y:S02]  /*dd60*/  ISETP.LT.OR P5, PT, R35.reuse, 0xc9, !P1 ;  /* 0x000000c92300780c */ /* 0x040fe40004fa1670 */
[----:B0-----:R-:W-:Y:S01]  /*dd70*/  F2FP.SATFINITE.E4M3.F32.PACK_AB_MERGE_C R5, RZ, R0, RZ ;  /* 0x00000000ff05723e */ /* 0x001fe200048070ff */
[----:B------:R0:W-:Y:S01]  /*dd80*/  @!P6 STG.E.U8 desc[UR18][R24.64+0xc1], R7 ;  /* 0x0000c1071800e986 */ /* 0x0001e2000c101112 */
[----:B------:R-:W-:-:S03]  /*dd90*/  ISETP.LT.OR P6, PT, R35, 0xca, !P1 ;  /* 0x000000ca2300780c */ /* 0x000fc60004fc1670 */
[----:B------:R-:W-:Y:S01]  /*dda0*/  @!P3 STG.E.U8 desc[UR18][R26.64+0xc0], R13 ;  /* 0x0000c00d1a00b986 */ /* 0x000fe2000c101112 */
[----:B------:R-:W-:-:S03]  /*ddb0*/  ISETP.LT.OR P3, PT, R35, 0xc9, !P0 ;  /* 0x000000c92300780c */ /* 0x000fc60004761670 */
[----:B------:R1:W-:Y:S01]  /*ddc0*/  @!P4 STG.E.U8 desc[UR18][R26.64+0xc1], R5 ;  /* 0x0000c1051a00c986 */ /* 0x0003e2000c101112 */
[----:B0-----:R-:W-:Y:S02]  /*ddd0*/  F2FP.SATFINITE.E4M3.F32.PACK_AB_MERGE_C R7, RZ, R2, RZ ;  /* 0x00000002ff07723e */ /* 0x001fe400048070ff */
[----:B------:R-:W-:-:S03]  /*dde0*/  ISETP.LT.OR P4, PT, R35, 0xca, !P0 ;  /* 0x000000ca2300780c */ /* 0x000fc60004781670 */
[----:B------:R0:W-:Y:S01]  /*ddf0*/  @!P5 STG.E.U8 desc[UR18][R24.64+0xc8], R7 ;  /* 0x0000c8071800d986 */ /* 0x0001e2000c101112 */
[----:B------:R-:W-:Y:S02]  /*de00*/  ISETP.LT.OR P5, PT, R35, 0xd1, !P1 ;  /* 0x000000d12300780c */ /* 0x000fe40004fa1670 */
[----:B------:R-:W-:Y:S02]  /*de10*/  F2FP.SATFINITE.E4M3.F32.PACK_AB_MERGE_C R9, RZ, R3, RZ ;  /* 0x00000003ff09723e */ /* 0x000fe400048070ff */
[----:B------:R-:W-:-:S03]  /*de20*/  F2FP.SATFINITE.E4M3.F32.PACK_AB_MERGE_C R11, RZ, R4, RZ ;  /* 0x00000004ff0b723e */ /* 0x000fc600048070ff */
[----:B------:R0:W-:Y:S04]  /*de30*/  @!P6 STG.E.U8 desc[UR18][R24.64+0xc9], R9 ;  /* 0x0000c9091800e986 */ /* 0x0001e8000c101112 */
[----:B------:R-:W-:Y:S01]  /*de40*/  @!P3 STG.E.U8 desc[UR18][R26.64+0xc8], R11 ;  /* 0x0000c80b1a00b986 */ /* 0x000fe2000c101112 */
[----:B--2---:R-:W-:Y:S01]  /*de50*/  FMUL R2, R220, UR20 ;  /* 0x00000014dc027c20 */ /* 0x004fe20008400000 */
[----:B------:R-:W-:Y:S02]  /*de60*/  FMUL R0, R221, UR20 ;  /* 0x00000014dd007c20 */ /* 0x000fe40008400000 */
[----:B------:R-:W2:Y:S03]  /*de70*/  LDL.LU R221, [R1+0x2c] ;  /* 0x00002c0001dd7983 */ /* 0x000ea60000300800 */
[----:B-1----:R-:W-:Y:S01]  /*de80*/  F2FP.SATFINITE.E4M3.F32.PACK_AB_MERGE_C R5, RZ, R0, RZ ;  /* 0x00000000ff05723e */ /* 0x002fe200048070ff */
[----:B------:R-:W2:Y:S01]  /*de90*/  LDL.LU R220, [R1+0x30] ;  /* 0x0000300001dc7983 */ /* 0x000ea20000300800 */
[----:B------:R-:W-:Y:S01]  /*dea0*/  FMUL R0, R223, UR20 ;  /* 0x00000014df007c20 */ /* 0x000fe20008400000 */
[----:B------:R-:W-:Y:S01]  /*deb0*/  FMUL R3, R222, UR20 ;  /* 0x00000014de037c20 */ /* 0x000fe20008400000 */
[----:B0-----:R-:W-:Y:S01]  /*dec0*/  F2FP.SATFINITE.E4M3.F32.PACK_AB_MERGE_C R7, RZ, R2, RZ ;  /* 0x00000002ff07723e */ /* 0x001fe200048070ff */
[----:B------:R-:W2:Y:S02]  /*ded0*/  LDL.LU R222, [R1+0x34] ;  /* 0x0000340001de7983 */ /* 0x000ea40000300800 */
[----:B------:R-:W-:-:S02]  /*dee0*/  F2FP.SATFINITE.E4M3.F32.PACK_AB_MERGE_C R13, RZ, R0, RZ ;  /* 0x00000000ff0d723e */ /* 0x000fc400048070ff */
[----:B------:R-:W2:Y:S01]  /*def0*/  LDL.LU R223, [R1+0x38] ;  /* 0x0000380001df7983 */ /* 0x000ea20000300800 */
[----:B------:R-:W-:Y:S01]  /*df00*/  F2FP.SATFINITE.E4M3.F32.PACK_AB_MERGE_C R9, RZ, R3, RZ ;  /* 0x00000003ff09723e */ /* 0x000fe200048070ff */
[----:B------:R-:W-:Y:S02]  /*df10*/  FMUL R2, R225, UR20 ;  /* 0x00000014e1027c20 */ /* 0x000fe40008400000 */
[----:B------:R-:W2:Y:S04]  /*df20*/  LDL.LU R225, [R1+0x3c] ;  /* 0x00003c0001e17983 */ /* 0x000ea80000300800 */
[----:B------:R-:W-:Y:S01]  /*df30*/  @!P4 STG.E.U8 desc[UR18][R26.64+0xc9], R5 ;  /* 0x0000c9051a00c986 */ /* 0x000fe2000c101112 */
[----:B---3--:R-:W-:-:S03]  /*df40*/  FMUL R0, R224, UR20 ;  /* 0x00000014e0007c20 */ /* 0x008fc60008400000 */
[----:B------:R0:W-:Y:S04]  /*df50*/  @!P5 STG.E.U8 desc[UR18][R24.64+0xd0], R7 ;  /* 0x0000d0071800d986 */ /* 0x0001e8000c101112 */
[----:B------:R-:W3:Y:S01]  /*df60*/  LDL.LU R224, [R1+0x40] ;  /* 0x0000400001e07983 */ /* 0x000ee20000300800 */
[----:B----4-:R-:W-:-:S03]  /*df70*/  FMUL R3, R226, UR20 ;  /* 0x00000014e2037c20 */ /* 0x010fc60008400000 */
[----:B------:R-:W4:Y:S01]  /*df80*/  LDL.LU R226, [R1+0x44] ;  /* 0x0000440001e27983 */ /* 0x000f220000300800 */
[----:B0-----:R-:W-:Y:S01]  /*df90*/  F2FP.SATFINITE.E4M3.F32.PACK_AB_MERGE_C R7, RZ, R0, RZ ;  /* 0x00000000ff07723e */ /* 0x001fe200048070ff */
[----:B------:R-:W-:Y:S02]  /*dfa0*/  FMUL R0, R227, UR20 ;  /* 0x00000014e3007c20 */ /* 0x000fe40008400000 */
[----:B------:R-:W4:Y:S01]  /*dfb0*/  LDL.LU R227, [R1+0x48] ;  /* 0x0000480001e37983 */ /* 0x000f220000300800 */
[C---:B------:R-:W-:Y:S02]  /*dfc0*/  ISETP.LT.OR P6, PT, R35.reuse, 0xd2, !P1 ;  /* 0x000000d22300780c */ /* 0x040fe40004fc1670 */
[C---:B------:R-:W-:Y:S01]  /*dfd0*/  ISETP.LT.OR P4, PT, R35.reuse, 0xd2, !P0 ;  /* 0x000000d22300780c */ /* 0x040fe20004781670 */
[----:B------:R-:W4:Y:S01]  /*dfe0*/  LDL.LU R219, [R1+0x4c] ;  /* 0x00004c0001db7983 */ /* 0x000f220000300800 */
[----:B------:R-:W-:Y:S02]  /*dff0*/  F2FP.SATFINITE.E4M3.F32.PACK_AB_MERGE_C R5, RZ, R2, RZ ;  /* 0x00000002ff05723e */ /* 0x000fe400048070ff */
[----:B------:R-:W-:-:S02]  /*e000*/  ISETP.LT.OR P3, PT, R35, 0xd1, !P0 ;  /* 0x000000d12300780c */ /* 0x000fc40004761670 */
[----:B------:R-:W-:Y:S02]  /*e010*/  ISETP.LT.OR P5, PT, R35, 0xd9, !P1 ;  /* 0x000000d92300780c */ /* 0x000fe40004fa1670 */
[----:B------:R-:W-:-:S03]  /*e020*/  F2FP.SATFINITE.E4M3.F32.PACK_AB_MERGE_C R11, RZ, R0, RZ ;  /* 0x00000000ff0b723e */ /* 0x000fc600048070ff */
[----:B------:R0:W-:Y:S01]  /*e030*/  @!P6 STG.E.U8 desc[UR18][R24.64+0xd1], R9 ;  /* 0x0000d1091800e986 */ /* 0x0001e2000c101112 */
[----:B------:R-:W-:-:S03]  /*e040*/  ISETP.LT.OR P6, PT, R35, 0xda, !P1 ;  /* 0x000000da2300780c */ /* 0x000fc60004fc1670 */
[----:B------:R1:W-:Y:S01]  /*e050*/  @!P4 STG.E.U8 desc[UR18][R26.64+0xd1], R5 ;  /* 0x0000d1051a00c986 */ /* 0x0003e2000c101112 */
[----:B------:R-:W-:-:S03]  /*e060*/  ISETP.LT.OR P4, PT, R35, 0xda, !P0 ;  /* 0x000000da2300780c */ /* 0x000fc60004781670 */
[----:B------:R-:W-:Y:S01]  /*e070*/  @!P3 STG.E.U8 desc[UR18][R26.64+0xd0], R13 ;  /* 0x0000d00d1a00b986 */ /* 0x000fe2000c101112 */
[----:B0-----:R-:W-:-:S03]  /*e080*/  F2FP.SATFINITE.E4M3.F32.PACK_AB_MERGE_C R9, RZ, R3, RZ ;  /* 0x00000003ff09723e */ /* 0x001fc600048070ff */
[----:B------:R0:W-:Y:S04]  /*e090*/  @!P5 STG.E.U8 desc[UR18][R24.64+0xd8], R7 ;  /* 0x0000d8071800d986 */ /* 0x0001e8000c101112 */
[----:B------:R0:W-:Y:S01]  /*e0a0*/  @!P6 STG.E.U8 desc[UR18][R24.64+0xd9], R9 ;  /* 0x0000d9091800e986 */ /* 0x0001e2000c101112 */
[----:B--2---:R-:W-:-:S03]  /*e0b0*/  FMUL R0, R221, UR20 ;  /* 0x00000014dd007c20 */ /* 0x004fc60008400000 */
[----:B------:R-:W2:Y:S01]  /*e0c0*/  LDL.LU R221, [R1+0x50] ;  /* 0x0000500001dd7983 */ /* 0x000ea20000300800 */
[----:B------:R-:W-:-:S03]  /*e0d0*/  FMUL R2, R220, UR20 ;  /* 0x00000014dc027c20 */ /* 0x000fc60008400000 */
[----:B------:R-:W2:Y:S01]  /*e0e0*/  LDL.LU R220, [R1+0x54] ;  /* 0x0000540001dc7983 */ /* 0x000ea20000300800 */
[----:B-1----:R-:W-:Y:S01]  /*e0f0*/  F2FP.SATFINITE.E4M3.F32.PACK_AB_MERGE_C R5, RZ, R0, RZ ;  /* 0x00000000ff05723e */ /* 0x002fe200048070ff */
[----:B------:R-:W-:Y:S02]  /*e100*/  FMUL R3, R222, UR20 ;  /* 0x00000014de037c20 */ /* 0x000fe40008400000 */
[----:B------:R-:W2:Y:S01]  /*e110*/  LDL.LU R222, [R1+0x58] ;  /* 0x0000580001de7983 */ /* 0x000ea20000300800 */
[----:B0-----:R-:W-:Y:S01]  /*e120*/  F2FP.SATFINITE.E4M3.F32.PACK_AB_MERGE_C R7, RZ, R2, RZ ;  /* 0x00000002ff07723e */ /* 0x001fe200048070ff */
[----:B------:R-:W-:Y:S01]  /*e130*/  FMUL R4, R223, UR20 ;  /* 0x00000014df047c20 */ /* 0x000fe20008400000 */
[----:B------:R-:W-:Y:S01]  /*e140*/  F2FP.SATFINITE.E4M3.F32.PACK_AB_MERGE_C R9, RZ, R3, RZ ;  /* 0x00000003ff09723e */ /* 0x000fe200048070ff */
[----:B------:R-:W2:Y:S01]  /*e150*/  LDL.LU R223, [R1+0x5c] ;  /* 0x00005c0001df7983 */ /* 0x000ea20000300800 */
[----:B------:R-:W-:-:S03]  /*e160*/  FMUL R0, R225, UR20 ;  /* 0x00000014e1007c20 */ /* 0x000fc60008400000 */
[----:B------:R0:W-:Y:S04]  /*e170*/  @!P4 STG.E.U8 desc[UR18][R26.64+0xd9], R5 ;  /* 0x0000d9051a00c986 */ /* 0x0001e8000c101112 */
[----:B------:R-:W2:Y:S01]  /*e180*/  LDL.LU R225, [R1+0x60] ;  /* 0x0000600001e17983 */ /* 0x000ea20000300800 */
[----:B0-----:R-:W-:Y:S01]  /*e190*/  F2FP.SATFINITE.E4M3.F32.PACK_AB_MERGE_C R5, RZ, R0, RZ ;  /* 0x00000000ff05723e */ /* 0x001fe200048070ff */
[----:B---3--:R-:W-:Y:S02]  /*e1a0*/  FMUL R2, R224, UR20 ;  /* 0x00000014e0027c20 */ /* 0x008fe40008400000 */
[----:B------:R-:W3:Y:S01]  /*e1b0*/  LDL.LU R224, [R1+0x64] ;  /* 0x0000640001e07983 */ /* 0x000ee20000300800 */
[----:B----4-:R-:W-:-:S03]  /*e1c0*/  FMUL R3, R226, UR20 ;  /* 0x00000014e2037c20 */ /* 0x010fc60008400000 */
[----:B------:R-:W4:Y:S01]  /*e1d0*/  LDL.LU R226, [R1+0x68] ;  /* 0x0000680001e27983 */ /* 0x000f220000300800 */
[----:B------:R-:W-:-:S03]  /*e1e0*/  FMUL R0, R227, UR20 ;  /* 0x00000014e3007c20 */ /* 0x000fc60008400000 */
[----:B------:R-:W4:Y:S01]  /*e1f0*/  LDL.LU R227, [R1+0x6c] ;  /* 0x00006c0001e37983 */ /* 0x000f220000300800 */
[C---:B------:R-:W-:Y:S02]  /*e200*/  ISETP.LT.OR P3, PT, R35.reuse, 0xd9, !P0 ;  /* 0x000000d92300780c */ /* 0x040fe40004761670 */
[C---:B------:R-:W-:Y:S02]  /*e210*/  ISETP.LT.OR P5, PT, R35.reuse, 0xe1, !P1 ;  /* 0x000000e12300780c */ /* 0x040fe40004fa1670 */
[C---:B------:R-:W-:Y:S02]  /*e220*/  ISETP.LT.OR P6, PT, R35.reuse, 0xe2, !P1 ;  /* 0x000000e22300780c */ /* 0x040fe40004fc1670 */
[----:B------:R-:W-:-:S07]  /*e230*/  ISETP.LT.OR P4, PT, R35, 0xe2, !P0 ;  /* 0x000000e22300780c */ /* 0x000fce0004781670 */
[----:B------:R-:W-:Y:S01]  /*e240*/  @!P3 STG.E.U8 desc[UR18][R26.64+0xd8], R11 ;  /* 0x0000d80b1a00b986 */ /* 0x000fe2000c101112 */
[----:B------:R-:W-:-:S03]  /*e250*/  ISETP.LT.OR P3, PT, R35, 0xe1, !P0 ;  /* 0x000000e12300780c */ /* 0x000fc60004761670 */
[----:B------:R0:W-:Y:S01]  /*e260*/  @!P5 STG.E.U8 desc[UR18][R24.64+0xe0], R7 ;  /* 0x0000e0071800d986 */ /* 0x0001e2000c101112 */
[----:B------:R-:W-:-:S03]  /*e270*/  ISETP.LT.OR P5, PT, R35, 0xe9, !P1 ;  /* 0x000000e92300780c */ /* 0x000fc60004fa1670 */
[----:B------:R1:W-:Y:S01]  /*e280*/  @!P6 STG.E.U8 desc[UR18][R24.64+0xe1], R9 ;  /* 0x0000e1091800e986 */ /* 0x0003e2000c101112 */
[----:B------:R-:W-:Y:S02]  /*e290*/  ISETP.LT.OR P6, PT, R35, 0xea, !P1 ;  /* 0x000000ea2300780c */ /* 0x000fe40004fc1670 */
[----:B------:R-:W-:Y:S01]  /*e2a0*/  F2FP.SATFINITE.E4M3.F32.PACK_AB_MERGE_C R13, RZ, R4, RZ ;  /* 0x00000004ff0d723e */ /* 0x000fe200048070ff */
[----:B------:R1:W-:Y:S01]  /*e2b0*/  @!P4 STG.E.U8 desc[UR18][R26.64+0xe1], R5 ;  /* 0x0000e1051a00c986 */ /* 0x0003e2000c101112 */
[----:B0-----:R-:W-:-:S03]  /*e2c0*/  F2FP.SATFINITE.E4M3.F32.PACK_AB_MERGE_C R7, RZ, R2, RZ ;  /* 0x00000002ff07723e */ /* 0x001fc600048070ff */
[----:B------:R-:W-:Y:S01]  /*e2d0*/  @!P3 STG.E.U8 desc[UR18][R26.64+0xe0], R13 ;  /* 0x0000e00d1a00b986 */ /* 0x000fe2000c101112 */
[----:B-1----:R-:W-:-:S03]  /*e2e0*/  F2FP.SATFINITE.E4M3.F32.PACK_AB_MERGE_C R9, RZ, R3, RZ ;  /* 0x00000003ff09723e */ /* 0x002fc600048070ff */
[----:B------:R0:W-:Y:S01]  /*e2f0*/  @!P5 STG.E.U8 desc[UR18][R24.64+0xe8], R7 ;  /* 0x0000e8071800d986 */ /* 0x0001e2000c101112 */
[C---:B------:R-:W-:Y:S02]  /*e300*/  ISETP.LT.OR P3, PT, R35.reuse, 0xe9, !P0 ;  /* 0x000000e92300780c */ /* 0x040fe40004761670 */
[C---:B------:R-:W-:Y:S01]  /*e310*/  ISETP.LT.OR P4, PT, R35.reuse, 0xea, !P0 ;  /* 0x000000ea2300780c */ /* 0x040fe20004781670 */
[----:B------:R1:W-:Y:S01]  /*e320*/  @!P6 STG.E.U8 desc[UR18][R24.64+0xe9], R9 ;  /* 0x0000e9091800e986 */ /* 0x0003e2000c101112 */
[----:B------:R-:W-:Y:S01]  /*e330*/  ISETP.LT.OR P5, PT, R35, 0xf1, !P1 ;  /* 0x000000f12300780c */ /* 0x000fe20004fa1670 */
[----:B------:R-:W-:Y:S01]  /*e340*/  FMUL R2, R219, UR20 ;  /* 0x00000014db027c20 */ /* 0x000fe20008400000 */
[----:B------:R-:W-:Y:S02]  /*e350*/  ISETP.LT.OR P6, PT, R35, 0xf2, !P1 ;  /* 0x000000f22300780c */ /* 0x000fe40004fc1670 */
[----:B------:R-:W-:Y:S02]  /*e360*/  F2FP.SATFINITE.E4M3.F32.PACK_AB_MERGE_C R11, RZ, R0, RZ ;  /* 0x00000000ff0b723e */ /* 0x000fe400048070ff */
[----:B------:R-:W-:-:S03]  /*e370*/  F2FP.SATFINITE.E4M3.F32.PACK_AB_MERGE_C R5, RZ, R2, RZ ;  /* 0x00000002ff05723e */ /* 0x000fc600048070ff */
[----:B------:R-:W-:Y:S01]  /*e380*/  @!P3 STG.E.U8 desc[UR18][R26.64+0xe8], R11 ;  /* 0x0000e80b1a00b986 */ /* 0x000fe2000c101112 */
[----:B------:R-:W-:-:S03]  /*e390*/  ISETP.LT.OR P3, PT, R35, 0xf1, !P0 ;  /* 0x000000f12300780c */ /* 0x000fc60004761670 */
[----:B------:R-:W-:Y:S01]  /*e3a0*/  @!P4 STG.E.U8 desc[UR18][R26.64+0xe9], R5 ;  /* 0x0000e9051a00c986 */ /* 0x000fe2000c101112 */
[C---:B------:R-:W-:Y:S02]  /*e3b0*/  ISETP.LT.OR P4, PT, R35.reuse, 0xf9, !P1 ;  /* 0x000000f92300780c */ /* 0x040fe40004f81670 */
[----:B------:R-:W-:Y:S01]  /*e3c0*/  ISETP.LT.OR P1, PT, R35, 0xfa, !P1 ;  /* 0x000000fa2300780c */ /* 0x000fe20004f21670 */
[----:B--2---:R-:W-:Y:S01]  /*e3d0*/  FMUL R0, R221, UR20 ;  /* 0x00000014dd007c20 */ /* 0x004fe20008400000 */
[----:B------:R-:W-:-:S04]  /*e3e0*/  FMUL R3, R220, UR20 ;  /* 0x00000014dc037c20 */ /* 0x000fc80008400000 */
[----:B0-----:R-:W-:Y:S02]  /*e3f0*/  F2FP.SATFINITE.E4M3.F32.PACK_AB_MERGE_C R7, RZ, R0, RZ ;  /* 0x00000000ff07723e */ /* 0x001fe400048070ff */
[----:B-1----:R-:W-:Y:S01]  /*e400*/  F2FP.SATFINITE.E4M3.F32.PACK_AB_MERGE_C R9, RZ, R3, RZ ;  /* 0x00000003ff09723e */ /* 0x002fe200048070ff */
[----:B------:R-:W-:Y:S02]  /*e410*/  FMUL R0, R222, UR20 ;  /* 0x00000014de007c20 */ /* 0x000fe40008400000 */
[----:B------:R0:W-:Y:S01]  /*e420*/  @!P5 STG.E.U8 desc[UR18][R24.64+0xf0], R7 ;  /* 0x0000f0071800d986 */ /* 0x0001e2000c101112 */
[----:B------:R-:W-:-:S03]  /*e430*/  ISETP.LT.OR P5, PT, R35, 0xf2, !P0 ;  /* 0x000000f22300780c */ /* 0x000fc600047a1670 */
[----:B------:R1:W-:Y:S01]  /*e440*/  @!P6 STG.E.U8 desc[UR18][R24.64+0xf1], R9 ;  /* 0x0000f1091800e986 */ /* 0x0003e2000c101112 */
[----:B------:R-:W-:Y:S02]  /*e450*/  ISETP.LT.OR P6, PT, R35, 0xf9, !P0 ;  /* 0x000000f92300780c */ /* 0x000fe400047c1670 */
[----:B------:R-:W-:Y:S01]  /*e460*/  F2FP.SATFINITE.E4M3.F32.PACK_AB_MERGE_C R13, RZ, R0, RZ ;  /* 0x00000000ff0d723e */ /* 0x000fe200048070ff */
[----:B------:R-:W-:Y:S01]  /*e470*/  FMUL R0, R223, UR20 ;  /* 0x00000014df007c20 */ /* 0x000fe20008400000 */
[----:B------:R-:W-:Y:S01]  /*e480*/  ISETP.LT.OR P0, PT, R35, 0xfa, !P0 ;  /* 0x000000fa2300780c */ /* 0x000fe20004701670 */
[----:B------:R-:W-:-:S03]  /*e490*/  FMUL R2, R225, UR20 ;  /* 0x00000014e1027c20 */ /* 0x000fc60008400000 */
[----:B0-----:R-:W-:Y:S02]  /*e4a0*/  F2FP.SATFINITE.E4M3.F32.PACK_AB_MERGE_C R7, RZ, R0, RZ ;  /* 0x00000000ff07723e */ /* 0x001fe400048070ff */
[----:B-1----:R-:W-:Y:S01]  /*e4b0*/  F2FP.SATFINITE.E4M3.F32.PACK_AB_MERGE_C R9, RZ, R2, RZ ;  /* 0x00000002ff09723e */ /* 0x002fe200048070ff */
[----:B---3--:R-:W-:Y:S01]  /*e4c0*/  FMUL R3, R224, UR20 ;  /* 0x00000014e0037c20 */ /* 0x008fe20008400000 */
[----:B----4-:R-:W-:Y:S01]  /*e4d0*/  FMUL R4, R226, UR20 ;  /* 0x00000014e2047c20 */ /* 0x010fe20008400000 */
[----:B------:R-:W-:-:S03]  /*e4e0*/  FMUL R5, R227, UR20 ;  /* 0x00000014e3057c20 */ /* 0x000fc60008400000 */
[----:B------:R-:W-:Y:S02]  /*e4f0*/  F2FP.SATFINITE.E4M3.F32.PACK_AB_MERGE_C R3, RZ, R3, RZ ;  /* 0x00000003ff03723e */ /* 0x000fe400048070ff */
[----:B------:R-:W-:Y:S02]  /*e500*/  F2FP.SATFINITE.E4M3.F32.PACK_AB_MERGE_C R11, RZ, R4, RZ ;  /* 0x00000004ff0b723e */ /* 0x000fe400048070ff */
[----:B------:R-:W-:Y:S01]  /*e510*/  F2FP.SATFINITE.E4M3.F32.PACK_AB_MERGE_C R5, RZ, R5, RZ ;  /* 0x00000005ff05723e */ /* 0x000fe200048070ff */
[----:B------:R0:W-:Y:S04]  /*e520*/  @!P3 STG.E.U8 desc[UR18][R26.64+0xf0], R13 ;  /* 0x0000f00d1a00b986 */ /* 0x0001e8000c101112 */
[----:B------:R0:W-:Y:S04]  /*e530*/  @!P5 STG.E.U8 desc[UR18][R26.64+0xf1], R7 ;  /* 0x0000f1071a00d986 */ /* 0x0001e8000c101112 */
[----:B------:R0:W-:Y:S04]  /*e540*/  @!P4 STG.E.U8 desc[UR18][R24.64+0xf8], R9 ;  /* 0x0000f8091800c986 */ /* 0x0001e8000c101112 */
[----:B------:R0:W-:Y:S04]  /*e550*/  @!P1 STG.E.U8 desc[UR18][R24.64+0xf9], R3 ;  /* 0x0000f90318009986 */ /* 0x0001e8000c101112 */
[----:B------:R0:W-:Y:S04]  /*e560*/  @!P6 STG.E.U8 desc[UR18][R26.64+0xf8], R11 ;  /* 0x0000f80b1a00e986 */ /* 0x0001e8000c101112 */
[----:B------:R0:W-:Y:S02]  /*e570*/  @!P0 STG.E.U8 desc[UR18][R26.64+0xf9], R5 ;  /* 0x0000f9051a008986 */ /* 0x0001e4000c101112 */
.L_x_293:
[----:B------:R-:W-:Y:S05]  /*e580*/  BSYNC B0 ;  /* 0x0000000000007941 */ /* 0x000fea0003800000 */
.L_x_35:
[----:B0----5:R-:W2:Y:S04]  /*e590*/  LDL.LU R3, [R1+0x78] ;  /* 0x0000780001037983 */ /* 0x021ea80000300800 */
[----:B------:R-:W2:Y:S01]  /*e5a0*/  LDL.LU R2, [R1+0x7c] ;  /* 0x00007c0001027983 */ /* 0x000ea20000300800 */
[----:B------:R-:W-:Y:S01]  /*e5b0*/  ULDC UR6, c[0x0][0xc] ;  /* 0x0000030000067ab9 */ /* 0x000fe20000000800 */
[----:B------:R-:W-:Y:S01]  /*e5c0*/  ULDC UR7, c[0x0][0x10] ;  /* 0x0000040000077ab9 */ /* 0x000fe20000000800 */
[----:B------:R-:W2:Y:S01]  /*e5d0*/  LDC R5, c[0x0][0x14] ;  /* 0x00000500ff057b82 */ /* 0x000ea20000000800 */
[----:B------:R-:W-:Y:S01]  /*e5e0*/  UIMAD.WIDE.U32 UR6, UR6, UR7, URZ ;  /* 0x00000007060672a5 */ /* 0x000fe2000f8e003f */
[----:B------:R-:W-:Y:S01]  /*e5f0*/  PRMT R0, RZ, 0x7610, R0 ;  /* 0x00007610ff007816 */ /* 0x000fe20000000000 */
[----:B------:R-:W-:-:S04]  /*e600*/  UMOV UR22, 0xffffffff ;  /* 0xffffffff00167882 */ /* 0x000fc80000000000 */
[----:B--2---:R-:W-:-:S04]  /*e610*/  IMAD.WIDE.U32 R2, R5, UR6, R2 ;  /* 0x0000000605027c25 */ /* 0x004fc8000f8e0002 */
[----:B------:R-:W-:Y:S01]  /*e620*/  IMAD R5, R5, UR7, RZ ;  /* 0x0000000705057c24 */ /* 0x000fe2000f8e02ff */
[----:B------:R-:W-:Y:S01]  /*e630*/  ULDC.64 UR6, c[0x0][0x650] ;  /* 0x0001940000067ab9 */ /* 0x000fe20000000a00 */
[----:B------:R-:W-:Y:S01]  /*e640*/  IMAD.MOV.U32 R19, RZ, RZ, R2 ;  /* 0x000000ffff137224 */ /* 0x000fe200078e0002 */
[----:B------:R-:W-:Y:S01]  /*e650*/  ISETP.GE.U32.AND P0, PT, R2, UR6, PT ;  /* 0x0000000602007c0c */ /* 0x000fe2000bf06070 */
[----:B------:R-:W-:Y:S02]  /*e660*/  IMAD.IADD R22, R3, 0x1, R5 ;  /* 0x0000000103167824 */ /* 0x000fe400078e0205 */
[----:B------:R-:W-:-:S03]  /*e670*/  IMAD.MOV.U32 R2, RZ, RZ, -0x1 ;  /* 0xffffffffff027424 */ /* 0x000fc600078e00ff */
[----:B------:R0:W-:Y:S01]  /*e680*/  STL [R1+0x78], R22 ;  /* 0x0000781601007387 */ /* 0x0001e20000100800 */
[----:B------:R-:W-:-:S03]  /*e690*/  ISETP.GE.U32.AND.EX P0, PT, R22, UR7, PT, P0 ;  /* 0x0000000716007c0c */ /* 0x000fc6000bf06100 */
[----:B------:R0:W-:Y:S04]  /*e6a0*/  STL [R1+0x7c], R19 ;  /* 0x00007c1301007387 */ /* 0x0001e80000100800 */
[----:B------:R0:W-:Y:S06]  /*e6b0*/  STL [R1+0x80], R2 ;  /* 0x0000800201007387 */ /* 0x0001ec0000100800 */
[----:B------:R-:W-:Y:S05]  /*e6c0*/  @P0 BRA `(.L_x_294) ;  /* 0x00000004006c0947 */ /* 0x000fea0003800000 */
[----:B------:R-:W2:Y:S01]  /*e6d0*/  S2R R14, SR_CTAID.X ;  /* 0x00000000000e7919 */ /* 0x000ea20000002500 */
[----:B------:R-:W5:Y:S01]  /*e6e0*/  LDC.64 R8, c[0x0][0x628] ;  /* 0x00018a00ff087b82 */ /* 0x000f620000000a00 */
[----:B------:R-:W-:Y:S01]  /*e6f0*/  ULDC UR6, c[0x0][0x150] ;  /* 0x0000540000067ab9 */ /* 0x000fe20000000800 */
[----:B------:R-:W-:Y:S01]  /*e700*/  IMAD.MOV.U32 R6, RZ, RZ, R19 ;  /* 0x000000ffff067224 */ /* 0x000fe200078e0013 */
[----:B------:R-:W0:Y:S01]  /*e710*/  S2R R16, SR_CTAID.Y ;  /* 0x0000000000107919 */ /* 0x000e220000002600 */
[----:B------:R-:W-:-:S04]  /*e720*/  IMAD.MOV.U32 R7, RZ, RZ, R22 ;  /* 0x000000ffff077224 */ /* 0x000fc800078e0016 */
[----:B------:R-:W0:Y:S08]  /*e730*/  LDC R17, c[0x0][0x144] ;  /* 0x00005100ff117b82 */ /* 0x000e300000000800 */
[----:B------:R-:W0:Y:S08]  /*e740*/  LDC R10, c[0x0][0x630] ;  /* 0x00018c00ff0a7b82 */ /* 0x000e300000000800 */
[----:B------:R-:W0:Y:S01]  /*e750*/  LDC.64 R12, c[0x0][0x620] ;  /* 0x00018800ff0c7b82 */ /* 0x000e220000000a00 */
[----:B-----5:R-:W-:-:S04]  /*e760*/  ISETP.NE.U32.AND P0, PT, R8, RZ, PT ;  /* 0x000000ff0800720c */ /* 0x020fc80003f05070 */
[----:B------:R-:W-:Y:S02]  /*e770*/  ISETP.NE.AND.EX P0, PT, R9, RZ, PT, P0 ;  /* 0x000000ff0900720c */ /* 0x000fe40003f05300 */
[----:B--2---:R-:W-:-:S05]  /*e780*/  I2FP.F32.U32 R0, R14 ;  /* 0x0000000e00007245 */ /* 0x004fca0000201000 */
[----:B------:R-:W-:-:S04]  /*e790*/  FMUL R0, R0, UR6 ;  /* 0x0000000600007c20 */ /* 0x000fc80008400000 */
[----:B------:R2:W0:Y:S02]  /*e7a0*/  F2I.U32.TRUNC.NTZ R15, R0 ;  /* 0x00000000000f7305 */ /* 0x000424000020f000 */
[----:B------:R-:W-:Y:S05]  /*e7b0*/  @!P0 BRA `(.L_x_295) ;  /* 0x0000000000288947 */ /* 0x000fea0003800000 */
[----:B--2---:R-:W2:Y:S02]  /*e7c0*/  LDC R0, c[0x0][0x634] ;  /* 0x00018d00ff007b82 */ /* 0x004ea40000000800 */
[----:B--2---:R-:W-:-:S05]  /*e7d0*/  IADD3 R7, P0, R19, R0, RZ ;  /* 0x0000000013077210 */ /* 0x004fca0007f1e0ff */
[----:B------:R-:W-:-:S04]  /*e7e0*/  IMAD.X R11, RZ, RZ, R22, P0 ;  /* 0x000000ffff0b7224 */ /* 0x000fc800000e0616 */
[----:B0-----:R-:W-:-:S04]  /*e7f0*/  IMAD.WIDE.U32 R2, R11, R8, RZ ;  /* 0x000000080b027225 */ /* 0x001fc800078e00ff */
[----:B------:R-:W-:-:S04]  /*e800*/  IMAD.WIDE.U32 R4, P0, R7, R9, R2 ;  /* 0x0000000907047225 */ /* 0x000fc80007800002 */
[----:B------:R-:W-:-:S04]  /*e810*/  IMAD.WIDE.U32 R2, R7, R8, RZ ;  /* 0x0000000807027225 */ /* 0x000fc800078e00ff */
[----:B------:R-:W-:Y:S01]  /*e820*/  IMAD.X R7, RZ, RZ, RZ, P0 ;  /* 0x000000ffff077224 */ /* 0x000fe200000e06ff */
[----:B------:R-:W-:Y:S01]  /*e830*/  IADD3 RZ, P0, R3, R4, RZ ;  /* 0x0000000403ff7210 */ /* 0x000fe20007f1e0ff */
[----:B------:R-:W-:-:S04]  /*e840*/  IMAD.MOV.U32 R6, RZ, RZ, R5 ;  /* 0x000000ffff067224 */ /* 0x000fc800078e0005 */
[----:B------:R-:W-:-:S08]  /*e850*/  IMAD.WIDE.U32.X R6, R11, R9, R6, P0 ;  /* 0x000000090b067225 */ /* 0x000fd000000e0406 */
.L_x_295:
[-CC-:B0-----:R-:W-:Y:S01]  /*e860*/  SHF.R.U64 R24, R6, R10.reuse, R7.reuse ;  /* 0x0000000a06187219 */ /* 0x181fe20000001207 */
[----:B------:R-:W0:Y:S01]  /*e870*/  LDC.64 R20, c[0x0][0x640] ;  /* 0x00019000ff147b82 */ /* 0x000e220000000a00 */
[----:B--2---:R-:W-:Y:S01]  /*e880*/  SHF.R.U32.HI R0, RZ, R10, R7 ;  /* 0x0000000aff007219 */ /* 0x004fe20000011607 */
[----:B------:R-:W-:Y:S01]  /*e890*/  IMAD.MOV.U32 R2, RZ, RZ, R19 ;  /* 0x000000ffff027224 */ /* 0x000fe200078e0013 */
[----:B------:R-:W-:Y:S01]  /*e8a0*/  IADD3 R5, P0, RZ, -R24, RZ ;  /* 0x80000018ff057210 */ /* 0x000fe20007f1e0ff */
[----:B------:R-:W-:Y:S01]  /*e8b0*/  IMAD.MOV R15, RZ, RZ, -R15 ;  /* 0x000000ffff0f7224 */ /* 0x000fe200078e0a0f */
[----:B------:R-:W-:Y:S01]  /*e8c0*/  ULDC UR6, c[0x0][0x154] ;  /* 0x0000550000067ab9 */ /* 0x000fe20000000800 */
[----:B------:R-:W-:Y:S02]  /*e8d0*/  IMAD.MOV.U32 R7, RZ, RZ, 0x1 ;  /* 0x00000001ff077424 */ /* 0x000fe400078e00ff */
[----:B------:R-:W2:Y:S01]  /*e8e0*/  LDC R4, c[0x0][0x618] ;  /* 0x00018600ff047b82 */ /* 0x000ea20000000800 */
[----:B------:R-:W-:-:S02]  /*e8f0*/  IMAD.X R3, RZ, RZ, ~R0, P0 ;  /* 0x000000ffff037224 */ /* 0x000fc400000e0e00 */
[----:B------:R-:W-:Y:S02]  /*e900*/  IMAD R15, R17, R15, R14 ;  /* 0x0000000f110f7224 */ /* 0x000fe400078e020e */
[-C--:B------:R-:W-:Y:S02]  /*e910*/  IMAD R0, R3, R12.reuse, RZ ;  /* 0x0000000c03007224 */ /* 0x080fe400078e02ff */
[----:B------:R-:W-:Y:S01]  /*e920*/  IMAD.MOV.U32 R3, RZ, RZ, R22 ;  /* 0x000000ffff037224 */ /* 0x000fe200078e0016 */
[----:B------:R-:W5:Y:S01]  /*e930*/  LDC R6, c[0x0][0x608] ;  /* 0x00018200ff067b82 */ /* 0x000f620000000800 */
[----:B------:R-:W-:-:S04]  /*e940*/  IMAD.WIDE.U32 R2, R5, R12, R2 ;  /* 0x0000000c05027225 */ /* 0x000fc800078e0002 */
[----:B------:R-:W-:-:S03]  /*e950*/  IMAD R5, R5, R13, R0 ;  /* 0x0000000d05057224 */ /* 0x000fc600078e0200 */
[----:B------:R-:W1:Y:S01]  /*e960*/  LDC R18, c[0x0][0x658] ;  /* 0x00019600ff127b82 */ /* 0x000e620000000800 */
[----:B------:R-:W-:Y:S01]  /*e970*/  I2FP.F32.U32 R0, R16 ;  /* 0x0000001000007245 */ /* 0x000fe20000201000 */
[----:B------:R-:W-:Y:S01]  /*e980*/  IMAD.IADD R3, R3, 0x1, R5 ;  /* 0x0000000103037824 */ /* 0x000fe200078e0205 */
[----:B0-----:R-:W-:Y:S01]  /*e990*/  ISETP.NE.U32.AND P0, PT, R20, RZ, PT ;  /* 0x000000ff1400720c */ /* 0x001fe20003f05070 */
[----:B------:R-:W-:Y:S02]  /*e9a0*/  IMAD.MOV.U32 R5, RZ, RZ, -0x1 ;  /* 0xffffffffff057424 */ /* 0x000fe400078e00ff */
[----:B------:R-:W-:Y:S02]  /*e9b0*/  FMUL R0, R0, UR6 ;  /* 0x0000000600007c20 */ /* 0x000fe40008400000 */
[----:B------:R-:W0:Y:S01]  /*e9c0*/  LDC R13, c[0x0][0x148] ;  /* 0x00005200ff0d7b82 */ /* 0x000e220000000800 */
[----:B--2---:R-:W-:Y:S01]  /*e9d0*/  SHF.R.U64 R10, R2, R4, R3 ;  /* 0x00000004020a7219 */ /* 0x004fe20000001203 */
[----:B------:R2:W0:Y:S01]  /*e9e0*/  F2I.U32.TRUNC.NTZ R12, R0 ;  /* 0x00000000000c7305 */ /* 0x000422000020f000 */
[----:B------:R-:W-:-:S02]  /*e9f0*/  ISETP.NE.AND.EX P0, PT, R21, RZ, PT, P0 ;  /* 0x000000ff1500720c */ /* 0x000fc40003f05300 */
[----:B------:R-:W-:-:S03]  /*ea00*/  SHF.R.U32.HI R3, RZ, R4, R3 ;  /* 0x00000004ff037219 */ /* 0x000fc60000011603 */
[----:B------:R-:W0:Y:S01]  /*ea10*/  LDC R14, c[0x0][0x600] ;  /* 0x00018000ff0e7b82 */ /* 0x000e220000000800 */
[-CC-:B-----5:R-:W-:Y:S02]  /*ea20*/  SHF.R.U64 R8, R10, R6.reuse, R3.reuse ;  /* 0x000000060a087219 */ /* 0x1a0fe40000001203 */
[----:B------:R-:W-:-:S05]  /*ea30*/  SHF.R.U32.HI R3, RZ, R6, R3 ;  /* 0x00000006ff037219 */ /* 0x000fca0000011603 */
[----:B------:R-:W0:Y:S01]  /*ea40*/  LDC R19, c[0x0][0x648] ;  /* 0x00019200ff137b82 */ /* 0x000e220000000800 */
[-CC-:B-1----:R-:W-:Y:S02]  /*ea50*/  SHF.R.U64 R11, R8, R18.reuse, R3.reuse ;  /* 0x00000012080b7219 */ /* 0x182fe40000001203 */
[-C--:B------:R-:W-:Y:S02]  /*ea60*/  SHF.L.U32 R5, R5, R18.reuse, RZ ;  /* 0x0000001205057219 */ /* 0x080fe400000006ff */
[-C--:B------:R-:W-:Y:S01]  /*ea70*/  SHF.R.U32.HI R3, RZ, R18.reuse, R3 ;  /* 0x00000012ff037219 */ /* 0x080fe20000011603 */
[----:B------:R-:W-:Y:S01]  /*ea80*/  IMAD.MOV.U32 R2, RZ, RZ, R11 ;  /* 0x000000ffff027224 */ /* 0x000fe200078e000b */
[----:B------:R-:W-:Y:S01]  /*ea90*/  SHF.L.U32 R34, R7, R18, RZ ;  /* 0x0000001207227219 */ /* 0x000fe200000006ff */
[----:B------:R-:W1:Y:S01]  /*eaa0*/  LDC R22, c[0x0][0x638] ;  /* 0x00018e00ff167b82 */ /* 0x000e620000000800 */
[----:B------:R-:W-:-:S07]  /*eab0*/  LOP3.LUT R17, RZ, R5, RZ, 0x33, !PT ;  /* 0x00000005ff117212 */ /* 0x000fce00078e33ff */
[----:B------:R-:W0:Y:S01]  /*eac0*/  LDC R23, c[0x0][0x610] ;  /* 0x00018400ff177b82 */ /* 0x000e220000000800 */
[----:B--2---:R-:W-:Y:S05]  /*ead0*/  @!P0 BRA `(.L_x_296) ;  /* 0x0000000000288947 */ /* 0x004fea0003800000 */
[----:B------:R-:W2:Y:S02]  /*eae0*/  LDC R0, c[0x0][0x64c] ;  /* 0x00019300ff007b82 */ /* 0x000ea40000000800 */
[----:B--2---:R-:W-:-:S05]  /*eaf0*/  IADD3 R7, P0, R11, R0, RZ ;  /* 0x000000000b077210 */ /* 0x004fca0007f1e0ff */
        /* <DEDUP_REMOVED lines=8> */
.L_x_296:
[----:B0-----:R-:W-:Y:S01]  /*eb80*/  SHF.R.U64 R0, R2, R19, R3 ;  /* 0x0000001302007219 */ /* 0x001fe20000001203 */
[----:B------:R-:W-:Y:S01]  /*eb90*/  VIADD R3, R14, 0xffffffff ;  /* 0xffffffff0e037836 */ /* 0x000fe20000000000 */
[----:B------:R-:W-:Y:S01]  /*eba0*/  LOP3.LUT R5, R8, R17, RZ, 0xc0, !PT ;  /* 0x0000001108057212 */ /* 0x000fe200078ec0ff */
[----:B------:R-:W-:Y:S01]  /*ebb0*/  IMAD.MOV R12, RZ, RZ, -R12 ;  /* 0x000000ffff0c7224 */ /* 0x000fe200078e0a0c */
[----:B------:R-:W-:Y:S01]  /*ebc0*/  R2UR UR22, R24 ;  /* 0x00000000181672ca */ /* 0x000fe200000e0000 */
[----:B------:R-:W-:Y:S01]  /*ebd0*/  IMAD.MOV R2, RZ, RZ, -R0 ;  /* 0x000000ffff027224 */ /* 0x000fe200078e0a00 */
[----:B------:R-:W-:Y:S01]  /*ebe0*/  LOP3.LUT R3, R10, R3, RZ, 0xc0, !PT ;  /* 0x000000030a037212 */ /* 0x000fe200078ec0ff */
[----:B------:R-:W-:Y:S02]  /*ebf0*/  IMAD R34, R34, R0, R5 ;  /* 0x0000000022227224 */ /* 0x000fe400078e0205 */
[----:B------:R-:W-:Y:S02]  /*ec00*/  @P2 IMAD R15, R13, R12, R16 ;  /* 0x0000000c0d0f2224 */ /* 0x000fe400078e0210 */
[----:B-1----:R-:W-:-:S02]  /*ec10*/  IMAD R0, R2, R22, R11 ;  /* 0x0000001602007224 */ /* 0x002fc400078e020b */
[----:B------:R-:W-:Y:S02]  /*ec20*/  IMAD R34, R34, R23, R15 ;  /* 0x0000001722227224 */ /* 0x000fe400078e020f */
[----:B------:R-:W-:Y:S02]  /*ec30*/  IMAD R3, R0, R14, R3 ;  /* 0x0000000e00037224 */ /* 0x000fe400078e0203 */
[----:B------:R-:W-:-:S03]  /*ec40*/  IMAD.MOV.U32 R0, RZ, RZ, 0x1 ;  /* 0x00000001ff007424 */ /* 0x000fc600078e00ff */
[----:B------:R-:W-:Y:S02]  /*ec50*/  SEL R2, R3, R34, !P2 ;  /* 0x0000002203027207 */ /* 0x000fe40005000000 */
[----:B------:R-:W-:-:S03]  /*ec60*/  SEL R34, R34, R3, !P2 ;  /* 0x0000000322227207 */ /* 0x000fc60005000000 */
[----:B------:R2:W-:Y:S04]  /*ec70*/  STL [R1+0x80], R2 ;  /* 0x0000800201007387 */ /* 0x0005e80000100800 */
.L_x_294:
[----:B------:R-:W-:Y:S01]  /*ec80*/  UIADD3 UR5, UR12, UR5, URZ ;  /* 0x000000050c057290 */ /* 0x000fe2000fffe03f */
[----:B------:R0:W-:Y:S01]  /*ec90*/  STL [R1+0x84], R34 ;  /* 0x0000842201007387 */ /* 0x0001e20000100800 */
[----:B------:R-:W-:Y:S02]  /*eca0*/  LOP3.LUT P0, RZ, R0, 0xff, RZ, 0xc0, !PT ;  /* 0x000000ff00ff7812 */ /* 0x000fe4000780c0ff */
[----:B------:R-:W-:Y:S02]  /*ecb0*/  USHF.R.U32.HI UR6, URZ, 0x2, UR5 ;  /* 0x000000023f067899 */ /* 0x000fe40008011605 */
[----:B------:R-:W-:Y:S02]  /*ecc0*/  UISETP.GT.U32.AND UP0, UPT, UR5, 0x3, UPT ;  /* 0x000000030500788c */ /* 0x000fe4000bf04070 */
[----:B------:R-:W-:Y:S02]  /*ecd0*/  ULOP3.LUT UR6, UR6, 0x1, URZ, 0xc0, !UPT ;  /* 0x0000000106067892 */ /* 0x000fe4000f8ec03f */
[----:B------:R-:W-:-:S02]  /*ece0*/  UISETP.LT.U32.AND UP0, UPT, UR12, 0x4, UP0 ;  /* 0x000000040c00788c */ /* 0x000fc40008701070 */
[----:B------:R-:W-:Y:S02]  /*ecf0*/  UISETP.NE.U32.AND UP1, UPT, UR6, 0x1, UPT ;  /* 0x000000010600788c */ /* 0x000fe4000bf25070 */
[----:B------:R-:W-:Y:S02]  /*ed00*/  USEL UR7, URZ, 0x1, !UP0 ;  /* 0x000000013f077887 */ /* 0x000fe4000c000000 */
[----:B------:R-:W-:Y:S02]  /*ed10*/  UISETP.GT.U32.AND UP1, UPT, UR12, 0x3, !UP1 ;  /* 0x000000030c00788c */ /* 0x000fe4000cf24070 */
[----:B------:R-:W-:Y:S02]  /*ed20*/  ULOP3.LUT UR5, UR5, 0x3, URZ, 0xc0, !UPT ;  /* 0x0000000305057892 */ /* 0x000fe4000f8ec03f */
[----:B------:R-:W-:-:S04]  /*ed30*/  USEL UR6, URZ, 0x1, !UP1 ;  /* 0x000000013f067887 */ /* 0x000fc8000c800000 */
[----:B------:R-:W-:Y:S01]  /*ed40*/  ULOP3.LUT UR4, UR6, UR4, UR7, 0x96, !UPT ;  /* 0x0000000406047292 */ /* 0x000fe2000f8e9607 */
[----:B0-----:R-:W-:Y:S11]  /*ed50*/  @P0 BRA `(.L_x_297) ;  /* 0xffffff2400640947 */ /* 0x001ff6000383ffff */
[----:B------:R-:W-:Y:S05]  /*ed60*/  EXIT ;  /* 0x000000000000794d */ /* 0x000fea0003800000 */
.L_x_7:
[----:B------:R-:W2:Y:S01]  /*ed70*/  LDL R22, [R1+0x7c] ;  /* 0x00007c0001167983 */ /* 0x000ea20000100800 */
[----:B------:R-:W-:-:S03]  /*ed80*/  ULDC.64 UR4, c[0x0][0x650] ;  /* 0x0001940000047ab9 */ /* 0x000fc60000000a00 */
[----:B0-----:R-:W3:Y:S01]  /*ed90*/  LDL R23, [R1+0x78] ;  /* 0x0000780001177983 */ /* 0x001ee20000100800 */
[----:B------:R-:W-:Y:S01]  /*eda0*/  PRMT R4, RZ, 0x7610, R4 ;  /* 0x00007610ff047816 */ /* 0x000fe20000000004 */
[----:B------:R-:W-:Y:S02]  /*edb0*/  IMAD.MOV.U32 R5, RZ, RZ, -0x1 ;  /* 0xffffffffff057424 */ /* 0x000fe400078e00ff */
[----:B------:R-:W-:Y:S02]  /*edc0*/  IMAD.MOV.U32 R7, RZ, RZ, -0x1 ;  /* 0xffffffffff077424 */ /* 0x000fe400078e00ff */
[----:B------:R-:W-:Y:S01]  /*edd0*/  IMAD.MOV.U32 R6, RZ, RZ, -0x1 ;  /* 0xffffffffff067424 */ /* 0x000fe200078e00ff */
[----:B--2---:R-:W-:-:S04]  /*ede0*/  ISETP.GE.U32.AND P0, PT, R22, UR4, PT ;  /* 0x0000000416007c0c */ /* 0x004fc8000bf06070 */
[----:B---3--:R-:W-:-:S13]  /*edf0*/  ISETP.GE.U32.AND.EX P0, PT, R23, UR5, PT, P0 ;  /* 0x0000000517007c0c */ /* 0x008fda000bf06100 */
[----:B------:R-:W-:Y:S05]  /*ee00*/  @P0 BRA `(.L_x_298) ;  /* 0x00000004002c0947 */ /* 0x000fea0003800000 */
[----:B------:R-:W0:Y:S01]  /*ee10*/  LDC.64 R14, c[0x0][0x628] ;  /* 0x00018a00ff0e7b82 */ /* 0x000e220000000a00 */
[----:B------:R-:W-:Y:S02]  /*ee20*/  IMAD.MOV.U32 R8, RZ, RZ, R22 ;  /* 0x000000ffff087224 */ /* 0x000fe400078e0016 */
[----:B------:R-:W-:-:S05]  /*ee30*/  IMAD.MOV.U32 R9, RZ, RZ, R23 ;  /* 0x000000ffff097224 */ /* 0x000fca00078e0017 */
[----:B------:R-:W1:Y:S08]  /*ee40*/  LDC R10, c[0x0][0x630] ;  /* 0x00018c00ff0a7b82 */ /* 0x000e700000000800 */
[----:B------:R-:W2:Y:S01]  /*ee50*/  LDC.64 R16, c[0x0][0x620] ;  /* 0x00018800ff107b82 */ /* 0x000ea20000000a00 */
[----:B0-----:R-:W-:-:S04]  /*ee60*/  ISETP.NE.U32.AND P0, PT, R14, RZ, PT ;  /* 0x000000ff0e00720c */ /* 0x001fc80003f05070 */
[----:B------:R-:W-:-:S13]  /*ee70*/  ISETP.NE.AND.EX P0, PT, R15, RZ, PT, P0 ;  /* 0x000000ff0f00720c */ /* 0x000fda0003f05300 */
[----:B-12---:R-:W-:Y:S05]  /*ee80*/  @!P0 BRA `(.L_x_299) ;  /* 0x0000000000288947 */ /* 0x006fea0003800000 */
[----:B------:R-:W0:Y:S02]  /*ee90*/  LDC R4, c[0x0][0x634] ;  /* 0x00018d00ff047b82 */ /* 0x000e240000000800 */
[----:B0-----:R-:W-:-:S05]  /*eea0*/  IADD3 R9, P0, R22, R4, RZ ;  /* 0x0000000416097210 */ /* 0x001fca0007f1e0ff */
        /* <DEDUP_REMOVED lines=8> */
.L_x_299:
[----:B------:R-:W0:Y:S01]  /*ef30*/  LDC.64 R20, c[0x0][0x640] ;  /* 0x00019000ff147b82 */ /* 0x000e220000000a00 */
[-CC-:B------:R-:W-:Y:S02]  /*ef40*/  SHF.R.U64 R14, R8, R10.reuse, R9.reuse ;  /* 0x0000000a080e7219 */ /* 0x180fe40000001209 */
[----:B------:R-:W-:Y:S02]  /*ef50*/  SHF.R.U32.HI R4, RZ, R10, R9 ;  /* 0x0000000aff047219 */ /* 0x000fe40000011609 */
[----:B------:R-:W-:-:S03]  /*ef60*/  IADD3 R7, P0, RZ, -R14, RZ ;  /* 0x8000000eff077210 */ /* 0x000fc60007f1e0ff */
[----:B------:R-:W1:Y:S02]  /*ef70*/  LDC R8, c[0x0][0x618] ;  /* 0x00018600ff087b82 */ /* 0x000e640000000800 */
[----:B------:R-:W-:Y:S02]  /*ef80*/  IMAD.X R5, RZ, RZ, ~R4, P0 ;  /* 0x000000ffff057224 */ /* 0x000fe400000e0e04 */
[----:B------:R-:W-:Y:S02]  /*ef90*/  IMAD.MOV.U32 R4, RZ, RZ, R22 ;  /* 0x000000ffff047224 */ /* 0x000fe400078e0016 */
[-C--:B------:R-:W-:Y:S02]  /*efa0*/  IMAD R6, R5, R16.reuse, RZ ;  /* 0x0000001005067224 */ /* 0x080fe400078e02ff */
[----:B------:R-:W2:Y:S01]  /*efb0*/  LDC R18, c[0x0][0x608] ;  /* 0x00018200ff127b82 */ /* 0x000ea20000000800 */
[----:B------:R-:W-:Y:S02]  /*efc0*/  IMAD.MOV.U32 R5, RZ, RZ, R23 ;  /* 0x000000ffff057224 */ /* 0x000fe400078e0017 */
[----:B------:R-:W-:-:S05]  /*efd0*/  IMAD.WIDE.U32 R4, R7, R16, R4 ;  /* 0x0000001007047225 */ /* 0x000fca00078e0004 */
[----:B------:R-:W3:Y:S01]  /*efe0*/  LDC R19, c[0x0][0x658] ;  /* 0x00019600ff137b82 */ /* 0x000ee20000000800 */
[----:B------:R-:W-:Y:S01]  /*eff0*/  IMAD R7, R7, R17, R6 ;  /* 0x0000001107077224 */ /* 0x000fe200078e0206 */
[----:B0-----:R-:W-:Y:S01]  /*f000*/  ISETP.NE.U32.AND P0, PT, R20, RZ, PT ;  /* 0x000000ff1400720c */ /* 0x001fe20003f05070 */
[----:B------:R-:W-:Y:S02]  /*f010*/  IMAD.MOV.U32 R6, RZ, RZ, -0x1 ;  /* 0xffffffffff067424 */ /* 0x000fe400078e00ff */
[----:B------:R-:W-:Y:S01]  /*f020*/  IMAD.IADD R5, R5, 0x1, R7 ;  /* 0x0000000105057824 */ /* 0x000fe200078e0207 */
[----:B------:R-:W-:Y:S02]  /*f030*/  ISETP.NE.AND.EX P0, PT, R21, RZ, PT, P0 ;  /* 0x000000ff1500720c */ /* 0x000fe40003f05300 */
[----:B------:R-:W0:Y:S02]  /*f040*/  LDC R17, c[0x0][0x600] ;  /* 0x00018000ff117b82 */ /* 0x000e240000000800 */
[----:B-1----:R-:W-:-:S02]  /*f050*/  SHF.R.U64 R10, R4, R8, R5 ;  /* 0x00000008040a7219 */ /* 0x002fc40000001205 */
[----:B------:R-:W-:-:S04]  /*f060*/  SHF.R.U32.HI R5, RZ, R8, R5 ;  /* 0x00000008ff057219 */ /* 0x000fc80000011605 */
[----:B------:R-:W1:Y:S01]  /*f070*/  LDC R22, c[0x0][0x648] ;  /* 0x00019200ff167b82 */ /* 0x000e620000000800 */
[-CC-:B--2---:R-:W-:Y:S02]  /*f080*/  SHF.R.U64 R15, R10, R18.reuse, R5.reuse ;  /* 0x000000120a0f7219 */ /* 0x184fe40000001205 */
[----:B------:R-:W-:Y:S01]  /*f090*/  SHF.R.U32.HI R4, RZ, R18, R5 ;  /* 0x00000012ff047219 */ /* 0x000fe20000011605 */
[----:B------:R-:W-:-:S04]  /*f0a0*/  IMAD.MOV.U32 R18, RZ, RZ, 0x1 ;  /* 0x00000001ff127424 */ /* 0x000fc800078e00ff */
[----:B------:R-:W2:Y:S01]  /*f0b0*/  LDC R23, c[0x0][0x638] ;  /* 0x00018e00ff177b82 */ /* 0x000ea20000000800 */
[-CC-:B---3--:R-:W-:Y:S02]  /*f0c0*/  SHF.R.U64 R16, R15, R19.reuse, R4.reuse ;  /* 0x000000130f107219 */ /* 0x188fe40000001204 */
[-C--:B------:R-:W-:Y:S02]  /*f0d0*/  SHF.L.U32 R6, R6, R19.reuse, RZ ;  /* 0x0000001306067219 */ /* 0x080fe400000006ff */
[----:B------:R-:W-:Y:S01]  /*f0e0*/  SHF.R.U32.HI R5, RZ, R19, R4 ;  /* 0x00000013ff057219 */ /* 0x000fe20000011604 */
[----:B------:R-:W-:Y:S01]  /*f0f0*/  IMAD.MOV.U32 R4, RZ, RZ, R16 ;  /* 0x000000ffff047224 */ /* 0x000fe200078e0010 */
[----:B------:R-:W-:Y:S01]  /*f100*/  LOP3.LUT R24, RZ, R6, RZ, 0x33, !PT ;  /* 0x00000006ff187212 */ /* 0x000fe200078e33ff */
[----:B------:R-:W3:Y:S01]  /*f110*/  LDC R25, c[0x0][0x610] ;  /* 0x00018400ff197b82 */ /* 0x000ee20000000800 */
[----:B------:R-:W-:Y:S05]  /*f120*/  @!P0 BRA `(.L_x_300) ;  /* 0x0000000000288947 */ /* 0x000fea0003800000 */
        /* <DEDUP_REMOVED lines=10> */
.L_x_300:
[----:B-1----:R-:W-:Y:S01]  /*f1d0*/  SHF.R.U64 R4, R4, R22, R5 ;  /* 0x0000001604047219 */ /* 0x002fe20000001205 */
[----:B0-----:R-:W-:Y:S01]  /*f1e0*/  VIADD R7, R17, 0xffffffff ;  /* 0xffffffff11077836 */ /* 0x001fe20000000000 */
[----:B------:R-:W-:Y:S01]  /*f1f0*/  SHF.L.U32 R18, R18, R19, RZ ;  /* 0x0000001312127219 */ /* 0x000fe200000006ff */
[----:B------:R-:W-:Y:S01]  /*f200*/  @P2 IMAD R0, R11, R12, R2 ;  /* 0x0000000c0b002224 */ /* 0x000fe200078e0202 */
[----:B------:R-:W-:Y:S01]  /*f210*/  LOP3.LUT R3, R15, R24, RZ, 0xc0, !PT ;  /* 0x000000180f037212 */ /* 0x000fe200078ec0ff */
[----:B------:R-:W-:Y:S01]  /*f220*/  IMAD.MOV R5, RZ, RZ, -R4 ;  /* 0x000000ffff057224 */ /* 0x000fe200078e0a04 */
[----:B------:R-:W-:Y:S01]  /*f230*/  LOP3.LUT R7, R10, R7, RZ, 0xc0, !PT ;  /* 0x000000070a077212 */ /* 0x000fe200078ec0ff */
[----:B------:R-:W-:Y:S02]  /*f240*/  IMAD.MOV.U32 R6, RZ, RZ, R14 ;  /* 0x000000ffff067224 */ /* 0x000fe400078e000e */
[----:B------:R-:W-:Y:S02]  /*f250*/  IMAD R3, R18, R4, R3 ;  /* 0x0000000412037224 */ /* 0x000fe400078e0203 */
[----:B--2---:R-:W-:-:S02]  /*f260*/  IMAD R2, R5, R23, R16 ;  /* 0x0000001705027224 */ /* 0x004fc400078e0210 */
[----:B---3--:R-:W-:Y:S02]  /*f270*/  IMAD R0, R3, R25, R0 ;  /* 0x0000001903007224 */ /* 0x008fe400078e0200 */
[----:B------:R-:W-:Y:S02]  /*f280*/  IMAD R5, R2, R17, R7 ;  /* 0x0000001102057224 */ /* 0x000fe400078e0207 */
[----:B------:R-:W-:-:S03]  /*f290*/  IMAD.MOV.U32 R4, RZ, RZ, 0x1 ;  /* 0x00000001ff047424 */ /* 0x000fc600078e00ff */
[----:B------:R-:W-:Y:S02]  /*f2a0*/  SEL R7, R5, R0, !P2 ;  /* 0x0000000005077207 */ /* 0x000fe40005000000 */
[----:B------:R-:W-:-:S07]  /*f2b0*/  SEL R5, R0, R5, !P2 ;  /* 0x0000000500057207 */ /* 0x000fce0005000000 */
.L_x_298:
[----:B------:R-:W-:-:S08]  /*f2c0*/  NOP ;  /* 0x0000000000007918 */ /* 0x000fd00000000000 */
[----:B------:R-:W0:-:S00]  /*f2d0*/  USETMAXREG.DEALLOC.CTAPOOL 0x28 ;  /* 0x00000028000079c8 */ /* 0x000e0000080e0500 */
[----:B------:R-:W-:-:S13]  /*f2e0*/  ISETP.NE.AND P0, PT, RZ, UR8, PT ;  /* 0x00000008ff007c0c */ /* 0x000fda000bf05270 */
[----:B------:R-:W-:Y:S05]  /*f2f0*/  @P0 EXIT ;  /* 0x000000000000094d */ /* 0x000fea0003800000 */
[----:B0-----:R-:W-:Y:S01]  /*f300*/  LOP3.LUT P0, RZ, R4, 0xff, RZ, 0xc0, !PT ;  /* 0x000000ff04ff7812 */ /* 0x001fe2000780c0ff */
[----:B------:R-:W-:Y:S02]  /*f310*/  IMAD.MOV.U32 R0, RZ, RZ, 0x1 ;  /* 0x00000001ff007424 */ /* 0x000fe400078e00ff */
[----:B------:R-:W-:-:S10]  /*f320*/  IMAD.MOV.U32 R8, RZ, RZ, RZ ;  /* 0x000000ffff087224 */ /* 0x000fd400078e00ff */
[----:B------:R-:W-:Y:S05]  /*f330*/  @!P0 BRA `(.L_x_301) ;  /* 0x0000000c00a08947 */ /* 0x000fea0003800000 */
[----:B------:R-:W0:Y:S01]  /*f340*/  S2UR UR8, SR_CgaCtaId ;  /* 0x00000000000879c3 */ /* 0x000e220000008800 */
[----:B------:R-:W-:Y:S01]  /*f350*/  ULDC UR4, c[0x0][0x28c] ;  /* 0x0000a30000047ab9 */ /* 0x000fe20000000800 */
[----:B------:R-:W-:Y:S01]  /*f360*/  ULDC UR5, c[0x0][0x600] ;  /* 0x0001800000057ab9 */ /* 0x000fe20000000800 */
[----:B------:R-:W-:Y:S01]  /*f370*/  UIADD3 UR14, UR4, 0x7f, URZ ;  /* 0x0000007f040e7890 */ /* 0x000fe2000fffe03f */
[----:B------:R-:W-:Y:S01]  /*f380*/  BSSY B0, `(.L_x_301) ;  /* 0x00000e3000007945 */ /* 0x000fe20003800000 */
[----:B------:R-:W-:Y:S01]  /*f390*/  ULDC UR11, c[0x0][0x658] ;  /* 0x00019600000b7ab9 */ /* 0x000fe20000000800 */
[----:B------:R-:W-:Y:S01]  /*f3a0*/  UMOV UR12, 0xffffffff ;  /* 0xffffffff000c7882 */ /* 0x000fe20000000000 */
[----:B------:R-:W-:Y:S01]  /*f3b0*/  UMOV UR16, 0x1 ;  /* 0x0000000100107882 */ /* 0x000fe20000000000 */
[----:B------:R-:W-:Y:S01]  /*f3c0*/  USHF.R.S32.HI UR15, URZ, 0x1f, UR14 ;  /* 0x0000001f3f0f7899 */ /* 0x000fe2000801140e */
[----:B------:R-:W-:Y:S01]  /*f3d0*/  IMAD.MOV.U32 R9, RZ, RZ, 0x1 ;  /* 0x00000001ff097424 */ /* 0x000fe200078e00ff */
[----:B------:R-:W-:Y:S01]  /*f3e0*/  ULDC UR9, c[0x0][0xc] ;  /* 0x0000030000097ab9 */ /* 0x000fe20000000800 */
[----:B------:R-:W-:Y:S01]  /*f3f0*/  UIADD3 UR4, UR5, -0x1, URZ ;  /* 0xffffffff05047890 */ /* 0x000fe2000fffe03f */
[----:B------:R-:W-:Y:S01]  /*f400*/  IMAD.MOV.U32 R0, RZ, RZ, 0x1 ;  /* 0x00000001ff007424 */ /* 0x000fe200078e00ff */
[----:B------:R-:W-:Y:S01]  /*f410*/  USHF.L.U32 UR18, UR12, UR11, URZ ;  /* 0x0000000b0c127299 */ /* 0x000fe2000800063f */
[----:B------:R-:W-:Y:S01]  /*f420*/  IMAD.MOV.U32 R8, RZ, RZ, RZ ;  /* 0x000000ffff087224 */ /* 0x000fe200078e00ff */
[----:B------:R-:W-:Y:S01]  /*f430*/  USHF.L.U32 UR5, UR16, UR11, URZ ;  /* 0x0000000b10057299 */ /* 0x000fe2000800063f */
[----:B------:R-:W-:Y:S01]  /*f440*/  ULDC UR12, c[0x0][0x10] ;  /* 0x00000400000c7ab9 */ /* 0x000fe20000000800 */
[----:B------:R-:W-:Y:S01]  /*f450*/  ULEA.HI UR15, UR15, UR14, URZ, 0x7 ;  /* 0x0000000e0f0f7291 */ /* 0x000fe2000f8f383f */
[----:B------:R-:W-:Y:S01]  /*f460*/  UMOV UR22, 0x55 ;  /* 0x0000005500167882 */ /* 0x000fe20000000000 */
[----:B------:R-:W-:-:S02]  /*f470*/  ULOP3.LUT UR29, UR13, 0x2, URZ, 0xfc, !UPT ;  /* 0x000000020d1d7892 */ /* 0x000fc4000f8efc3f */
[----:B------:R-:W-:Y:S02]  /*f480*/  USHF.R.S32.HI UR19, URZ, 0x7, UR15 ;  /* 0x000000073f137899 */ /* 0x000fe4000801140f */
[----:B0-----:R-:W-:Y:S02]  /*f490*/  ULOP3.LUT UR10, UR8, 0x1, URZ, 0xc0, !UPT ;  /* 0x00000001080a7892 */ /* 0x001fe4000f8ec03f */
[----:B------:R-:W-:Y:S02]  /*f4a0*/  USHF.R.U32.HI UR30, URZ, 0x1, UR8 ;  /* 0x000000013f1e7899 */ /* 0x000fe40008011608 */
[----:B------:R-:W-:Y:S02]  /*f4b0*/  USHF.L.U32 UR6, UR8, 0x7, URZ ;  /* 0x0000000708067899 */ /* 0x000fe4000800063f */
[----:B------:R-:W-:Y:S02]  /*f4c0*/  USHF.L.U32 UR7, UR8, 0xe, URZ ;  /* 0x0000000e08077899 */ /* 0x000fe4000800063f */
[----:B------:R-:W-:-:S02]  /*f4d0*/  ULOP3.LUT UR8, UR8, 0xfffffffe, URZ, 0xc0, !UPT ;  /* 0xfffffffe08087892 */ /* 0x000fc4000f8ec03f */
[----:B------:R-:W-:Y:S02]  /*f4e0*/  UISETP.GT.U32.AND UP0, UPT, UR10, 0xffff, UPT ;  /* 0x0000ffff0a00788c */ /* 0x000fe4000bf04070 */
[----:B------:R-:W-:Y:S02]  /*f4f0*/  USHF.L.U32 UR20, UR16, UR8, URZ ;  /* 0x0000000810147299 */ /* 0x000fe4000800063f */
[----:B------:R-:W-:Y:S02]  /*f500*/  ULOP3.LUT UR11, UR8, 0x1, URZ, 0xfc, !UPT ;  /* 0x00000001080b7892 */ /* 0x000fe4000f8efc3f */
[----:B------:R-:W-:Y:S02]  /*f510*/  UIMAD.WIDE.U32 UR8, UR9, UR12, URZ ;  /* 0x0000000c090872a5 */ /* 0x000fe4000f8e003f */
[----:B------:R-:W-:Y:S01]  /*f520*/  USEL UR10, UR10, 0xffff, !UP0 ;  /* 0x0000ffff0a0a7887 */ /* 0x000fe2000c000000 */
[----:B------:R-:W-:Y:S01]  /*f530*/  ULDC UR12, c[0x0][0x14] ;  /* 0x00000500000c7ab9 */ /* 0x000fe20000000800 */
[----:B------:R-:W-:-:S02]  /*f540*/  USHF.L.U32 UR11, UR16, UR11, URZ ;  /* 0x0000000b100b7299 */ /* 0x000fc4000800063f */
[----:B------:R-:W-:Y:S02]  /*f550*/  UIMAD.WIDE.U32 UR24, UR8, UR12, URZ ;  /* 0x0000000c081872a5 */ /* 0x000fe4000f8e003f */
[----:B------:R-:W-:Y:S02]  /*f560*/  UIMAD UR21, UR9, UR12, URZ ;  /* 0x0000000c091572a4 */ /* 0x000fe4000f8e023f */
[----:B------:R-:W-:Y:S02]  /*f570*/  ULOP3.LUT UR10, UR10, 0xffff, URZ, 0xc0, !UPT ;  /* 0x0000ffff0a0a7892 */ /* 0x000fe4000f8ec03f */
[----:B------:R-:W-:Y:S02]  /*f580*/  ULOP3.LUT UR6, UR6, 0x80, URZ, 0xc0, !UPT ;  /* 0x0000008006067892 */ /* 0x000fe4000f8ec03f */
[----:B------:R-:W-:Y:S02]  /*f590*/  ULOP3.LUT UR7, UR7, 0x4000, URZ, 0xc0, !UPT ;  /* 0x0000400007077892 */ /* 0x000fe4000f8ec03f */
[----:B------:R-:W-:-:S02]  /*f5a0*/  ULOP3.LUT UR18, URZ, UR18, URZ, 0x33, !UPT ;  /* 0x000000123f127292 */ /* 0x000fc4000f8e333f */
[----:B------:R-:W-:Y:S02]  /*f5b0*/  ULOP3.LUT UR20, UR20, UR11, URZ, 0xfc, !UPT ;  /* 0x0000000b14147292 */ /* 0x000fe4000f8efc3f */
[----:B------:R-:W-:Y:S02]  /*f5c0*/  UIADD3 UR21, UR25, UR21, URZ ;  /* 0x0000001519157290 */ /* 0x000fe4000fffe03f */
[----:B------:R-:W-:Y:S02]  /*f5d0*/  USHF.L.U32 UR22, UR22, UR10, URZ ;  /* 0x0000000a16167299 */ /* 0x000fe4000800063f */
[----:B------:R-:W-:Y:S01]  /*f5e0*/  UIADD3 UR31, UR19, 0x1, URZ ;  /* 0x00000001131f7890 */ /* 0x000fe2000fffe03f */
[----:B------:R-:W-:-:S11]  /*f5f0*/  ULDC.64 UR32, c[0x0][0x198] ;  /* 0x0000660000207ab9 */ /* 0x000fd60000000a00 */
.L_x_312:
[----:B------:R-:W-:-:S03]  /*f600*/  UMOV UR8, 0xffffffff ;  /* 0xffffffff00087882 */ /* 0x000fc60000000000 */
[----:B------:R-:W-:Y:S05]  /*f610*/  BRA.DIV UR8, `(.L_x_302) ;  /* 0x0000000e08e47947 */ /* 0x000fea000b800000 */
[----:B------:R-:W-:-:S13]  /*f620*/  ELECT P0, URZ, PT ;  /* 0x00000000003f782f */ /* 0x000fda0003800000 */
.L_x_323:
[----:B------:R-:W0:Y:S01]  /*f630*/  LDC R2, c[0x0][0x28c] ;  /* 0x0000a300ff027b82 */ /* 0x000e220000000800 */
[----:B------:R-:W-:Y:S01]  /*f640*/  BSSY B1, `(.L_x_303) ;  /* 0x000003d000017945 */ /* 0x000fe20003800000 */
[----:B0-----:R-:W-:-:S13]  /*f650*/  ISETP.LT.OR P0, PT, R2, 0x1, !P0 ;  /* 0x000000010200780c */ /* 0x001fda0004701670 */
[----:B------:R-:W-:Y:S05]  /*f660*/  @P0 BRA `(.L_x_304) ;  /* 0x0000000000e80947 */ /* 0x000fea0003800000 */
[----:B------:R-:W-:Y:S01]  /*f670*/  LEA R5, R5, UR30, 0x2 ;  /* 0x0000001e05057c11 */ /* 0x000fe2000f8e10ff */
[----:B------:R-:W-:Y:S01]  /*f680*/  IMAD.MOV.U32 R13, RZ, RZ, RZ ;  /* 0x000000ffff0d7224 */ /* 0x000fe200078e00ff */
[----:B------:R-:W-:Y:S01]  /*f690*/  LEA R7, R7, UR6, 0x8 ;  /* 0x0000000607077c11 */ /* 0x000fe2000f8e40ff */
[----:B------:R-:W-:Y:S02]  /*f6a0*/  IMAD.U32 R14, RZ, RZ, UR31 ;  /* 0x0000001fff0e7e24 */ /* 0x000fe4000f8e00ff */
[----:B------:R-:W-:Y:S02]  /*f6b0*/  IMAD.MOV.U32 R2, RZ, RZ, R0 ;  /* 0x000000ffff027224 */ /* 0x000fe400078e0000 */
[----:B------:R-:W-:Y:S02]  /*f6c0*/  IMAD.MOV.U32 R3, RZ, RZ, R8 ;  /* 0x000000ffff037224 */ /* 0x000fe400078e0008 */
[----:B------:R-:W-:-:S07]  /*f6d0*/  IMAD.SHL.U32 R10, R5, 0x20, RZ ;  /* 0x00000020050a7824 */ /* 0x000fce00078e00ff */
.L_x_307:
[----:B------:R-:W0:Y:S01]  /*f6e0*/  S2R R5, SR_CgaCtaId ;  /* 0x0000000000057919 */ /* 0x000e220000008800 */
[----:B------:R-:W-:Y:S01]  /*f6f0*/  MOV R4, 0x400 ;  /* 0x0000040000047802 */ /* 0x000fe20000000f00 */
[----:B------:R-:W1:Y:S03]  /*f700*/  S2R R15, SR_TID.X ;  /* 0x00000000000f7919 */ /* 0x000e660000002100 */
[----:B0-----:R-:W-:Y:S02]  /*f710*/  LEA R12, R5, R4, 0x18 ;  /* 0x00000004050c7211 */ /* 0x001fe400078ec0ff */
[----:B------:R-:W-:Y:S02]  /*f720*/  SHF.L.U32 R4, R2, 0x1f, RZ ;  /* 0x0000001f02047819 */ /* 0x000fe400000006ff */
[----:B-1----:R-:W-:Y:S01]  /*f730*/  LOP3.LUT P1, RZ, R15, 0x7f, RZ, 0xc0, !PT ;  /* 0x0000007f0fff7812 */ /* 0x002fe2000782c0ff */
[----:B------:R-:W-:-:S04]  /*f740*/  IMAD R11, R3, 0x8, R12 ;  /* 0x00000008030b7824 */ /* 0x000fc800078e020c */
[----:B------:R-:W0:Y:S08]  /*f750*/  SYNCS.PHASECHK.TRANS64.TRYWAIT P0, [R11+URZ+0x20], R4 ;  /* 0x000020040b0075a7 */ /* 0x000e30000800017f */
[----:B------:R-:W1:Y:S01]  /*f760*/  @!P1 LDC R5, c[0x0][0x500] ;  /* 0x00014000ff059b82 */ /* 0x000e620000000800 */
[----:B0-----:R-:W-:Y:S05]  /*f770*/  @!P0 BRA `(.L_x_305) ;  /* 0x0000000c00ac8947 */ /* 0x001fea0003800000 */
.L_x_324:
[----:B------:R-:W-:Y:S01]  /*f780*/  UPRMT UR8, UR29, 0x9910, URZ ;  /* 0x000099101d087896 */ /* 0x000fe2000800003f */
[----:B-1----:R1:W-:Y:S03]  /*f790*/  @!P1 SYNCS.ARRIVE.TRANS64 RZ, [R11+URZ], R5 ;  /* 0x000000050bff99a7 */ /* 0x0023e6000800003f */
[----:B------:R-:W-:-:S06]  /*f7a0*/  UISETP.NE.AND UP0, UPT, UR8, 0x2, UPT ;  /* 0x000000020800788c */ /* 0x000fcc000bf05270 */
[----:B------:R-:W-:-:S13]  /*f7b0*/  PLOP3.LUT P0, PT, PT, PT, UP0, 0x80, 0x0 ;  /* 0x000000000000781c */ /* 0x000fda0003f0f008 */
[----:B-1----:R-:W-:Y:S05]  /*f7c0*/  @P0 BRA `(.L_x_306) ;  /* 0x0000000000040947 */ /* 0x002fea0003800000 */
[----:B------:R-:W-:Y:S01]  /*f7d0*/  BPT.TRAP 0x1 ;  /* 0x000000040000795c */ /* 0x000fe20000300000 */
.L_x_306:
[C---:B0-----:R-:W-:Y:S01]  /*f7e0*/  LEA R4, R3.reuse, UR30, 0x2 ;  /* 0x0000001e03047c11 */ /* 0x041fe2000f8e10ff */
[----:B------:R-:W-:Y:S01]  /*f7f0*/  VIADD R14, R14, 0xffffffff ;  /* 0xffffffff0e0e7836 */ /* 0x000fe20000000000 */
[----:B------:R-:W-:Y:S01]  /*f800*/  R2UR UR11, R3 ;  /* 0x00000000030b72ca */ /* 0x000fe200000e0000 */
[----:B------:R-:W-:Y:S01]  /*f810*/  UIADD3 UR14, UP0, UR32, 0xf0, URZ ;  /* 0x000000f0200e7890 */ /* 0x000fe2000ff1e03f */
[----:B------:R-:W-:Y:S01]  /*f820*/  R2UR UR26, R12 ;  /* 0x000000000c1a72ca */ /* 0x000fe200000e0000 */
[----:B------:R-:W-:Y:S01]  /*f830*/  IMAD.U32 R4, R4, 0x1000, R12 ;  /* 0x0000100004047824 */ /* 0x000fe200078e000c */
[----:B------:R-:W-:Y:S01]  /*f840*/  R2UR UR27, R10 ;  /* 0x000000000a1b72ca */ /* 0x000fe200000e0000 */
[----:B------:R-:W-:Y:S01]  /*f850*/  UIADD3 UR34, UP1, UR32, 0x1f0, URZ ;  /* 0x000001f020227890 */ /* 0x000fe2000ff3e03f */
[----:B------:R-:W-:Y:S01]  /*f860*/  R2UR UR9, R11 ;  /* 0x000000000b0972ca */ /* 0x000fe200000e0000 */
[----:B------:R-:W-:Y:S01]  /*f870*/  UIADD3.X UR15, URZ, UR33, URZ, UP0, !UPT ;  /* 0x000000213f0f7290 */ /* 0x000fe200087fe43f */
[----:B------:R-:W-:Y:S01]  /*f880*/  R2UR UR8, R4 ;  /* 0x00000000040872ca */ /* 0x000fe200000e0000 */
[----:B------:R-:W-:Y:S01]  /*f890*/  UPRMT UR23, URZ, 0x5410, UR22 ;  /* 0x000054103f177896 */ /* 0x000fe20008000016 */
[----:B------:R-:W-:Y:S01]  /*f8a0*/  R2UR UR10, R13 ;  /* 0x000000000d0a72ca */ /* 0x000fe200000e0000 */
[----:B------:R-:W-:Y:S01]  /*f8b0*/  VIADD R3, R3, 0x1 ;  /* 0x0000000103037836 */ /* 0x000fe20000000000 */
[----:B------:R-:W-:Y:S01]  /*f8c0*/  R2UR UR12, R6 ;  /* 0x00000000060c72ca */ /* 0x000fe200000e0000 */
[----:B------:R-:W-:Y:S01]  /*f8d0*/  ULEA UR11, UR11, UR7, 0xf ;  /* 0x000000070b0b7291 */ /* 0x000fe2000f8e783f */
[----:B------:R-:W-:Y:S01]  /*f8e0*/  R2UR UR28, R7 ;  /* 0x00000000071c72ca */ /* 0x000fe200000e0000 */
[----:B------:R-:W-:Y:S01]  /*f8f0*/  UPRMT UR36, URZ, 0x5410, UR20 ;  /* 0x000054103f247896 */ /* 0x000fe20008000014 */
[----:B------:R-:W-:Y:S01]  /*f900*/  ISETP.GT.AND P1, PT, R14, 0x1, PT ;  /* 0x000000010e00780c */ /* 0x000fe20003f24270 */
[----:B------:R-:W-:Y:S01]  /*f910*/  UIADD3 UR26, UR26, 0x10100, UR11 ;  /* 0x000101001a1a7890 */ /* 0x000fe2000fffe00b */
[----:B------:R-:W-:Y:S01]  /*f920*/  ISETP.NE.AND P0, PT, R3, 0x4, PT ;  /* 0x000000040300780c */ /* 0x000fe20003f05270 */
[----:B------:R-:W-:Y:S01]  /*f930*/  UIADD3.X UR35, URZ, UR33, URZ, UP1, !UPT ;  /* 0x000000213f237290 */ /* 0x000fe20008ffe43f */
[----:B------:R-:W-:Y:S01]  /*f940*/  VIADD R13, R13, 0x80 ;  /* 0x000000800d0d7836 */ /* 0x000fe20000000000 */
[----:B------:R-:W-:Y:S01]  /*f950*/  UIADD3 UR8, UR8, 0x100, URZ ;  /* 0x0000010008087890 */ /* 0x000fe2000fffe03f */
[----:B------:R-:W-:Y:S01]  /*f960*/  SEL R5, RZ, 0x1, P0 ;  /* 0x00000001ff057807 */ /* 0x000fe20000000000 */
[----:B------:R-:W-:Y:S01]  /*f970*/  UMOV UR16, 0x0 ;  /* 0x0000000000107882 */ /* 0x000fe20000000000 */
[----:B------:R-:W-:Y:S01]  /*f980*/  UMOV UR17, 0x10000000 ;  /* 0x1000000000117882 */ /* 0x000fe20000000000 */
[----:B------:R-:W-:Y:S01]  /*f990*/  UMOV UR11, UR27 ;  /* 0x0000001b000b7c82 */ /* 0x000fe20008000000 */
[----:B------:R-:W-:-:S02]  /*f9a0*/  LOP3.LUT R2, R2, R5, RZ, 0x3c, !PT ;  /* 0x0000000502027212 */ /* 0x000fc400078e3cff */
[----:B------:R-:W-:Y:S02]  /*f9b0*/  SEL R3, R3, RZ, P0 ;  /* 0x000000ff03037207 */ /* 0x000fe40000000000 */
[----:B------:R0:W-:Y:S02]  /*f9c0*/  UTMALDG.3D.MULTICAST [UR8], [UR14], UR23, desc[UR16] ;  /* 0x000010080e0073b4 */ /* 0x0001e40008011817 */
[----:B0-----:R-:W-:Y:S01]  /*f9d0*/  UMOV UR8, UR26 ;  /* 0x0000001a00087c82 */ /* 0x001fe20008000000 */
[----:B------:R-:W-:Y:S02]  /*f9e0*/  UMOV UR11, UR28 ;  /* 0x0000001c000b7c82 */ /* 0x000fe40008000000 */
[----:B------:R0:W-:Y:S02]  /*f9f0*/  UTMALDG.3D.MULTICAST [UR8], [UR34], UR36, desc[UR16] ;  /* 0x00001008220073b4 */ /* 0x0001e40008011824 */
[----:B0-----:R-:W-:Y:S05]  /*fa00*/  @P1 BRA `(.L_x_307) ;  /* 0xfffffffc00341947 */ /* 0x001fea000383ffff */
.L_x_304:
[----:B------:R-:W-:Y:S05]  /*fa10*/  BSYNC B1 ;  /* 0x0000000000017941 */ /* 0x000fea0003800000 */
.L_x_303:
[----:B------:R-:W2:Y:S01]  /*fa20*/  LDL.LU R15, [R1+0x78] ;  /* 0x00007800010f7983 */ /* 0x000ea20000300800 */
[----:B------:R-:W-:Y:S01]  /*fa30*/  LOP3.LUT P3, RZ, R9, 0xff, RZ, 0xc0, !PT ;  /* 0x000000ff09ff7812 */ /* 0x000fe2000786c0ff */
[----:B------:R-:W-:Y:S01]  /*fa40*/  VIADD R8, R8, UR19 ;  /* 0x0000001308087c36 */ /* 0x000fe20008000000 */
[----:B------:R-:W-:Y:S01]  /*fa50*/  ULDC.64 UR8, c[0x0][0x650] ;  /* 0x0001940000087ab9 */ /* 0x000fe20000000a00 */
[----:B------:R-:W3:Y:S01]  /*fa60*/  LDL.LU R12, [R1+0x7c] ;  /* 0x00007c00010c7983 */ /* 0x000ee20000300800 */
[----:B------:R-:W-:Y:S01]  /*fa70*/  IMAD.U32 R5, RZ, RZ, UR19 ;  /* 0x00000013ff057e24 */ /* 0x000fe2000f8e00ff */
[----:B------:R-:W-:Y:S01]  /*fa80*/  BSSY B1, `(.L_x_308) ;  /* 0x0000070000017945 */ /* 0x000fe20003800000 */
[----:B------:R-:W-:Y:S01]  /*fa90*/  ISETP.GT.U32.AND P0, PT, R8, 0x3, PT ;  /* 0x000000030800780c */ /* 0x000fe20003f04070 */
[----:B------:R-:W-:Y:S01]  /*faa0*/  IMAD.MOV.U32 R7, RZ, RZ, -0x1 ;  /* 0xffffffffff077424 */ /* 0x000fe200078e00ff */
[----:B------:R-:W-:Y:S01]  /*fab0*/  SHF.R.U32.HI R2, RZ, 0x2, R8 ;  /* 0x00000002ff027819 */ /* 0x000fe20000011608 */
[----:B------:R-:W-:Y:S01]  /*fac0*/  IMAD.MOV.U32 R6, RZ, RZ, -0x1 ;  /* 0xffffffffff067424 */ /* 0x000fe200078e00ff */
[----:B------:R-:W-:Y:S01]  /*fad0*/  ISETP.LT.U32.AND P0, PT, R5, 0x4, P0 ;  /* 0x000000040500780c */ /* 0x000fe20000701070 */
[----:B------:R-:W-:Y:S01]  /*fae0*/  IMAD.MOV.U32 R5, RZ, RZ, -0x1 ;  /* 0xffffffffff057424 */ /* 0x000fe200078e00ff */
[----:B------:R-:W-:Y:S01]  /*faf0*/  LOP3.LUT R2, R2, 0x1, RZ, 0xc0, !PT ;  /* 0x0000000102027812 */ /* 0x000fe200078ec0ff */
[----:B------:R-:W0:Y:S01]  /*fb00*/  @P3 S2R R4, SR_CgaCtaId ;  /* 0x0000000000043919 */ /* 0x000e220000008800 */
[----:B------:R-:W-:-:S02]  /*fb10*/  @P3 MOV R3, 0x400 ;  /* 0x0000040000033802 */ /* 0x000fc40000000f00 */
[----:B------:R-:W-:Y:S01]  /*fb20*/  ISETP.NE.U32.AND P1, PT, R2, 0x1, PT ;  /* 0x000000010200780c */ /* 0x000fe20003f25070 */
[----:B------:R-:W-:Y:S01]  /*fb30*/  IMAD.U32 R2, RZ, RZ, UR19 ;  /* 0x00000013ff027e24 */ /* 0x000fe2000f8e00ff */
[----:B------:R-:W-:Y:S02]  /*fb40*/  LOP3.LUT R8, R8, 0x3, RZ, 0xc0, !PT ;  /* 0x0000000308087812 */ /* 0x000fe400078ec0ff */
[----:B------:R-:W-:Y:S02]  /*fb50*/  PRMT R9, RZ, 0x7610, R9 ;  /* 0x00007610ff097816 */ /* 0x000fe40000000009 */
[----:B------:R-:W-:-:S04]  /*fb60*/  ISETP.GT.U32.AND P1, PT, R2, 0x3, !P1 ;  /* 0x000000030200780c */ /* 0x000fc80004f24070 */
[----:B------:R-:W-:Y:S02]  /*fb70*/  SEL R2, RZ, 0x1, !P1 ;  /* 0x00000001ff027807 */ /* 0x000fe40004800000 */
[----:B0-----:R-:W-:-:S04]  /*fb80*/  @P3 LEA R3, R4, R3, 0x18 ;  /* 0x0000000304033211 */ /* 0x001fc800078ec0ff */
[----:B------:R0:W-:Y:S02]  /*fb90*/  @P3 SYNCS.ARRIVE.TRANS64.A1T0 RZ, [R3+URZ+0x58], RZ ;  /* 0x000058ff03ff39a7 */ /* 0x0001e4000810003f */
[----:B0-----:R-:W-:-:S04]  /*fba0*/  SEL R3, RZ, 0x1, !P0 ;  /* 0x00000001ff037807 */ /* 0x001fc80004000000 */
[----:B------:R-:W-:Y:S02]  /*fbb0*/  LOP3.LUT R0, R2, R0, R3, 0x96, !PT ;  /* 0x0000000002007212 */ /* 0x000fe400078e9603 */
[----:B------:R-:W-:Y:S02]  /*fbc0*/  PRMT R2, RZ, 0x7610, R2 ;  /* 0x00007610ff027816 */ /* 0x000fe40000000002 */
[----:B---3--:R-:W-:-:S04]  /*fbd0*/  IADD3 R12, P3, R12, UR24, RZ ;  /* 0x000000180c0c7c10 */ /* 0x008fc8000ff7e0ff */
[----:B--2---:R-:W-:Y:S01]  /*fbe0*/  IADD3.X R15, R15, UR21, RZ, P3, !PT ;  /* 0x000000150f0f7c10 */ /* 0x004fe20009ffe4ff */
[----:B------:R0:W-:Y:S01]  /*fbf0*/  STL [R1+0x7c], R12 ;  /* 0x00007c0c01007387 */ /* 0x0001e20000100800 */
[----:B------:R-:W-:-:S03]  /*fc00*/  ISETP.GE.U32.AND P3, PT, R12, UR8, PT ;  /* 0x000000080c007c0c */ /* 0x000fc6000bf66070 */
[----:B------:R0:W-:Y:S01]  /*fc10*/  STL [R1+0x78], R15 ;  /* 0x0000780f01007387 */ /* 0x0001e20000100800 */
[----:B------:R-:W-:-:S13]  /*fc20*/  ISETP.GE.U32.AND.EX P0, PT, R15, UR9, PT, P3 ;  /* 0x000000090f007c0c */ /* 0x000fda000bf06130 */
[----:B0-----:R-:W-:Y:S05]  /*fc30*/  @P0 BRA `(.L_x_309) ;  /* 0x0000000400500947 */ /* 0x001fea0003800000 */
[----:B------:R-:W-:Y:S01]  /*fc40*/  ULDC.64 UR8, c[0x0][0x628] ;  /* 0x00018a0000087ab9 */ /* 0x000fe20000000a00 */
[----:B------:R-:W0:Y:S01]  /*fc50*/  S2R R11, SR_CTAID.X ;  /* 0x00000000000b7919 */ /* 0x000e220000002500 */
[----:B------:R-:W-:Y:S01]  /*fc60*/  ISETP.NE.U32.AND P0, PT, RZ, UR8, PT ;  /* 0x00000008ff007c0c */ /* 0x000fe2000bf05070 */
[----:B------:R-:W-:Y:S01]  /*fc70*/  ULDC UR11, c[0x0][0x630] ;  /* 0x00018c00000b7ab9 */ /* 0x000fe20000000800 */
[----:B------:R-:W-:Y:S01]  /*fc80*/  IMAD.MOV.U32 R2, RZ, RZ, R12 ;  /* 0x000000ffff027224 */ /* 0x000fe200078e000c */
[----:B------:R-:W1:Y:S01]  /*fc90*/  S2R R10, SR_CTAID.Y ;  /* 0x00000000000a7919 */ /* 0x000e620000002600 */
[----:B------:R-:W-:Y:S01]  /*fca0*/  ISETP.NE.AND.EX P0, PT, RZ, UR9, PT, P0 ;  /* 0x00000009ff007c0c */ /* 0x000fe2000bf05300 */
[----:B------:R-:W-:-:S12]  /*fcb0*/  IMAD.MOV.U32 R3, RZ, RZ, R15 ;  /* 0x000000ffff037224 */ /* 0x000fd800078e000f */
[----:B------:R-:W-:Y:S05]  /*fcc0*/  @!P0 BRA `(.L_x_310) ;  /* 0x0000000000288947 */ /* 0x000fea0003800000 */
[----:B------:R-:W-:Y:S02]  /*fcd0*/  ULDC UR10, c[0x0][0x634] ;  /* 0x00018d00000a7ab9 */ /* 0x000fe40000000800 */
[----:B------:R-:W-:-:S05]  /*fce0*/  IADD3 R7, P0, R12, UR10, RZ ;  /* 0x0000000a0c077c10 */ /* 0x000fca000ff1e0ff */
[----:B------:R-:W-:-:S04]  /*fcf0*/  IMAD.X R13, RZ, RZ, R15, P0 ;  /* 0x000000ffff0d7224 */ /* 0x000fc800000e060f */
[----:B------:R-:W-:-:S04]  /*fd00*/  IMAD.WIDE.U32 R4, R13, UR8, RZ ;  /* 0x000000080d047c25 */ /* 0x000fc8000f8e00ff */
[----:B------:R-:W-:-:S04]  /*fd10*/  IMAD.WIDE.U32 R4, P0, R7, UR9, R4 ;  /* 0x0000000907047c25 */ /* 0x000fc8000f800004 */
[----:B------:R-:W-:-:S04]  /*fd20*/  IMAD.WIDE.U32 R6, R7, UR8, RZ ;  /* 0x0000000807067c25 */ /* 0x000fc8000f8e00ff */
[----:B------:R-:W-:Y:S01]  /*fd30*/  IMAD.X R3, RZ, RZ, RZ, P0 ;  /* 0x000000ffff037224 */ /* 0x000fe200000e06ff */
[----:B------:R-:W-:Y:S01]  /*fd40*/  IADD3 RZ, P0, R7, R4, RZ ;  /* 0x0000000407ff7210 */ /* 0x000fe20007f1e0ff */
[----:B------:R-:W-:-:S04]  /*fd50*/  IMAD.MOV.U32 R2, RZ, RZ, R5 ;  /* 0x000000ffff027224 */ /* 0x000fc800078e0005 */
[----:B------:R-:W-:-:S08]  /*fd60*/  IMAD.WIDE.U32.X R2, R13, UR9, R2, P0 ;  /* 0x000000090d027c25 */ /* 0x000fd000080e0402 */
.L_x_310:
[--C-:B------:R-:W-:Y:S01]  /*fd70*/  SHF.R.U64 R6, R2, UR11, R3.reuse ;  /* 0x0000000b02067c19 */ /* 0x100fe20008001203 */
[----:B------:R-:W-:Y:S01]  /*fd80*/  ULDC.64 UR8, c[0x0][0x620] ;  /* 0x0001880000087ab9 */ /* 0x000fe20000000a00 */
[----:B------:R-:W-:Y:S01]  /*fd90*/  SHF.R.U32.HI R2, RZ, UR11, R3 ;  /* 0x0000000bff027c19 */ /* 0x000fe20008011603 */
[----:B------:R-:W-:Y:S01]  /*fda0*/  IMAD.MOV.U32 R3, RZ, RZ, R15 ;  /* 0x000000ffff037224 */ /* 0x000fe200078e000f */
[----:B------:R-:W-:Y:S01]  /*fdb0*/  IADD3 R5, P0, RZ, -R6, RZ ;  /* 0x80000006ff057210 */ /* 0x000fe20007f1e0ff */
[----:B------:R-:W2:Y:S01]  /*fdc0*/  LDC R16, c[0x0][0x144] ;  /* 0x00005100ff107b82 */ /* 0x000ea20000000800 */
[----:B0-----:R-:W-:Y:S01]  /*fdd0*/  I2FP.F32.U32 R7, R11 ;  /* 0x0000000b00077245 */ /* 0x001fe20000201000 */
[----:B------:R-:W-:Y:S01]  /*fde0*/  ULDC.64 UR14, c[0x0][0x640] ;  /* 0x00019000000e7ab9 */ /* 0x000fe20000000a00 */
[----:B------:R-:W-:Y:S01]  /*fdf0*/  ULDC UR10, c[0x0][0x608] ;  /* 0x00018200000a7ab9 */ /* 0x000fe20000000800 */
[----:B------:R-:W-:Y:S01]  /*fe00*/  IMAD.X R2, RZ, RZ, ~R2, P0 ;  /* 0x000000ffff027224 */ /* 0x000fe200000e0e02 */
[----:B------:R-:W-:-:S03]  /*fe10*/  ISETP.NE.U32.AND P0, PT, RZ, UR14, PT ;  /* 0x0000000eff007c0c */ /* 0x000fc6000bf05070 */
[----:B------:R-:W-:Y:S01]  /*fe20*/  IMAD R4, R2, UR8, RZ ;  /* 0x0000000802047c24 */ /* 0x000fe2000f8e02ff */
[----:B------:R-:W0:Y:S01]  /*fe30*/  LDC R13, c[0x0][0x148] ;  /* 0x00005200ff0d7b82 */ /* 0x000e220000000800 */
[----:B------:R-:W-:Y:S01]  /*fe40*/  IMAD.MOV.U32 R2, RZ, RZ, R12 ;  /* 0x000000ffff027224 */ /* 0x000fe200078e000c */
[----:B------:R-:W-:-:S03]  /*fe50*/  ISETP.NE.AND.EX P0, PT, RZ, UR15, PT, P0 ;  /* 0x0000000fff007c0c */ /* 0x000fc6000bf05300 */
[----:B------:R-:W-:Y:S01]  /*fe60*/  IMAD.WIDE.U32 R2, R5, UR8, R2 ;  /* 0x0000000805027c25 */ /* 0x000fe2000f8e0002 */
[----:B------:R-:W-:-:S03]  /*fe70*/  ULDC UR8, c[0x0][0x150] ;  /* 0x0000540000087ab9 */ /* 0x000fc60000000800 */
[----:B------:R-:W-:Y:S02]  /*fe80*/  IMAD R5, R5, UR9, R4 ;  /* 0x0000000905057c24 */ /* 0x000fe4000f8e0204 */
[----:B------:R-:W-:Y:S01]  /*fe90*/  FMUL R4, R7, UR8 ;  /* 0x0000000807047c20 */ /* 0x000fe20008400000 */
[----:B------:R-:W-:Y:S01]  /*fea0*/  ULDC UR8, c[0x0][0x618] ;  /* 0x0001860000087ab9 */ /* 0x000fe20000000800 */
[----:B------:R-:W-:Y:S01]  /*feb0*/  ULDC UR9, c[0x0][0x154] ;  /* 0x0000550000097ab9 */ /* 0x000fe20000000800 */
[----:B------:R-:W-:-:S03]  /*fec0*/  IMAD.IADD R3, R3, 0x1, R5 ;  /* 0x0000000103037824 */ /* 0x000fc600078e0205 */
[----:B------:R-:W3:Y:S02]  /*fed0*/  F2I.U32.TRUNC.NTZ R4, R4 ;  /* 0x0000000400047305 */ /* 0x000ee4000020f000 */
[----:B------:R-:W-:Y:S02]  /*fee0*/  SHF.R.U64 R7, R2, UR8, R3 ;  /* 0x0000000802077c19 */ /* 0x000fe40008001203 */
[----:B-1----:R-:W-:-:S05]  /*fef0*/  I2FP.F32.U32 R2, R10 ;  /* 0x0000000a00027245 */ /* 0x002fca0000201000 */
[----:B------:R-:W-:Y:S01]  /*ff00*/  FMUL R5, R2, UR9 ;  /* 0x0000000902057c20 */ /* 0x000fe20008400000 */
[----:B------:R-:W-:Y:S01]  /*ff10*/  SHF.R.U32.HI R2, RZ, UR8, R3 ;  /* 0x00000008ff027c19 */ /* 0x000fe20008011603 */
[----:B------:R-:W-:Y:S02]  /*ff20*/  ULDC UR8, c[0x0][0x658] ;  /* 0x0001960000087ab9 */ /* 0x000fe40000000800 */
[----:B------:R1:W4:Y:S01]  /*ff30*/  F2I.U32.TRUNC.NTZ R15, R5 ;  /* 0x00000005000f7305 */ /* 0x000322000020f000 */
[--C-:B------:R-:W-:Y:S02]  /*ff40*/  SHF.R.U64 R14, R7, UR10, R2.reuse ;  /* 0x0000000a070e7c19 */ /* 0x100fe40008001202 */
[----:B------:R-:W-:Y:S01]  /*ff50*/  SHF.R.U32.HI R3, RZ, UR10, R2 ;  /* 0x0000000aff037c19 */ /* 0x000fe20008011602 */
[----:B---3--:R-:W-:-:S03]  /*ff60*/  IMAD.MOV R2, RZ, RZ, -R4 ;  /* 0x000000ffff027224 */ /* 0x008fc600078e0a04 */
[----:B------:R-:W-:Y:S01]  /*ff70*/  SHF.R.U64 R12, R14, UR8, R3 ;  /* 0x000000080e0c7c19 */ /* 0x000fe20008001203 */
[----:B--2---:R-:W-:Y:S01]  /*ff80*/  IMAD R17, R16, R2, R11 ;  /* 0x0000000210117224 */ /* 0x004fe200078e020b */
[----:B------:R-:W-:-:S03]  /*ff90*/  SHF.R.U32.HI R4, RZ, UR8, R3 ;  /* 0x00000008ff047c19 */ /* 0x000fc60008011603 */
[----:B------:R-:W-:Y:S02]  /*ffa0*/  IMAD.MOV.U32 R2, RZ, RZ, R12 ;  /* 0x000000ffff027224 */ /* 0x000fe400078e000c */
[----:B------:R-:W-:Y:S01]  /*ffb0*/  IMAD.MOV.U32 R3, RZ, RZ, R4 ;  /* 0x000000ffff037224 */ /* 0x000fe200078e0004 */
[----:B-1--4-:R-:W-:Y:S06]  /*ffc0*/  @!P0 BRA `(.L_x_311) ;  /* 0x0000000000288947 */ /* 0x012fec0003800000 */
[----:B------:R-:W-:Y:S02]  /*ffd0*/  ULDC UR8, c[0x0][0x64c] ;  /* 0x0001930000087ab9 */ /* 0x000fe40000000800 */
[----:B------:R-:W-:-:S05]  /*ffe0*/  IADD3 R3, P0, R12, UR8, RZ ;  /* 0x000000080c037c10 */ /* 0x000fca000ff1e0ff */
[----:B------:R-:W-:-:S04]  /*fff0*/  IMAD.X R11, RZ, RZ, R4, P0 ;  /* 0x000000ffff0b7224 */ /* 0x000fc800000e0604 */
[----:B------:R-:W-:-:S04]  /*10000*/  IMAD.WIDE.U32 R4, R11, UR14, RZ ;  /* 0x0000000e0b047c25 */ /* 0x000fc8000f8e00ff */
[----:B------:R-:W-:-:S04]  /*10010*/  IMAD.WIDE.U32 R4, P0, R3, UR15, R4 ;  /* 0x0000000f03047c25 */ /* 0x000fc8000f800004 */
[----:B------:R-:W-:-:S04]  /*10020*/  IMAD.WIDE.U32 R2, R3, UR14, RZ ;  /* 0x0000000e03027c25 */ /* 0x000fc8000f8e00ff */
[----:B------:R-:W-:Y:S01]  /*10030*/  IMAD.MOV.U32 R2, RZ, RZ, R5 ;  /* 0x000000ffff027224 */ /* 0x000fe200078e0005 */
[----:B------:R-:W-:Y:S01]  /*10040*/  IADD3 RZ, P1, R3, R4, RZ ;  /* 0x0000000403ff7210 */ /* 0x000fe20007f3e0ff */
[----:B------:R-:W-:-:S04]  /*10050*/  IMAD.X R3, RZ, RZ, RZ, P0 ;  /* 0x000000ffff037224 */ /* 0x000fc800000e06ff */
[----:B------:R-:W-:-:S08]  /*10060*/  IMAD.WIDE.U32.X R2, R11, UR15, R2, P1 ;  /* 0x0000000f0b027c25 */ /* 0x000fd000088e0402 */
.L_x_311:
[----:B------:R-:W-:Y:S01]  /*10070*/  ULDC UR8, c[0x0][0x648] ;  /* 0x0001920000087ab9 */ /* 0x000fe20000000800 */
[----:B------:R-:W-:Y:S01]  /*10080*/  IMAD.MOV R15, RZ, RZ, -R15 ;  /* 0x000000ffff0f7224 */ /* 0x000fe200078e0a0f */
[----:B------:R-:W-:Y:S01]  /*10090*/  SHF.R.U64 R3, R2, UR8, R3 ;  /* 0x0000000802037c19 */ /* 0x000fe20008001203 */
[----:B------:R-:W-:Y:S01]  /*100a0*/  ULDC UR8, c[0x0][0x638] ;  /* 0x00018e0000087ab9 */ /* 0x000fe20000000800 */
[----:B------:R-:W-:Y:S01]  /*100b0*/  LOP3.LUT R2, R14, UR18, RZ, 0xc0, !PT ;  /* 0x000000120e027c12 */ /* 0x000fe2000f8ec0ff */
[----:B0-----:R-:W-:Y:S01]  /*100c0*/  @P2 IMAD R17, R13, R15, R10 ;  /* 0x0000000f0d112224 */ /* 0x001fe200078e020a */
[----:B------:R-:W-:Y:S01]  /*100d0*/  LOP3.LUT R7, R7, UR4, RZ, 0xc0, !PT ;  /* 0x0000000407077c12 */ /* 0x000fe2000f8ec0ff */
[----:B------:R-:W-:Y:S01]  /*100e0*/  IMAD.MOV R5, RZ, RZ, -R3 ;  /* 0x000000ffff057224 */ /* 0x000fe200078e0a03 */
[----:B------:R-:W-:Y:S01]  /*100f0*/  ULDC UR9, c[0x0][0x610] ;  /* 0x0001840000097ab9 */ /* 0x000fe20000000800 */
[----:B------:R-:W-:Y:S02]  /*10100*/  IMAD R2, R3, UR5, R2 ;  /* 0x0000000503027c24 */ /* 0x000fe4000f8e0202 */
[----:B------:R-:W-:Y:S01]  /*10110*/  IMAD R12, R5, UR8, R12 ;  /* 0x00000008050c7c24 */ /* 0x000fe2000f8e020c */
[----:B------:R-:W-:Y:S01]  /*10120*/  ULDC UR8, c[0x0][0x600] ;  /* 0x0001800000087ab9 */ /* 0x000fe20000000800 */
[----:B------:R-:W-:-:S02]  /*10130*/  IMAD R5, R2, UR9, R17 ;  /* 0x0000000902057c24 */ /* 0x000fc4000f8e0211 */
[----:B------:R-:W-:Y:S02]  /*10140*/  IMAD R12, R12, UR8, R7 ;  /* 0x000000080c0c7c24 */ /* 0x000fe4000f8e0207 */
[----:B------:R-:W-:-:S03]  /*10150*/  IMAD.MOV.U32 R2, RZ, RZ, 0x1 ;  /* 0x00000001ff027424 */ /* 0x000fc600078e00ff */
[----:B------:R-:W-:Y:S02]  /*10160*/  SEL R7, R12, R5, !P2 ;  /* 0x000000050c077207 */ /* 0x000fe40005000000 */
[----:B------:R-:W-:-:S07]  /*10170*/  SEL R5, R5, R12, !P2 ;  /* 0x0000000c05057207 */ /* 0x000fce0005000000 */
.L_x_309:
[----:B------:R-:W-:Y:S05]  /*10180*/  BSYNC B1 ;  /* 0x0000000000017941 */ /* 0x000fea0003800000 */
.L_x_308:
[----:B------:R-:W-:-:S13]  /*10190*/  LOP3.LUT P0, RZ, R2, 0xff, RZ, 0xc0, !PT ;  /* 0x000000ff02ff7812 */ /* 0x000fda000780c0ff */
[----:B------:R-:W-:Y:S05]  /*101a0*/  @P0 BRA `(.L_x_312) ;  /* 0xfffffff400140947 */ /* 0x000fea000383ffff */
[----:B------:R-:W-:Y:S05]  /*101b0*/  BSYNC B0 ;  /* 0x0000000000007941 */ /* 0x000fea0003800000 */
.L_x_301:
[----:B------:R-:W-:-:S03]  /*101c0*/  UMOV UR8, 0xffffffff ;  /* 0xffffffff00087882 */ /* 0x000fc60000000000 */
[----:B------:R-:W-:Y:S05]  /*101d0*/  BRA.DIV UR8, `(.L_x_313) ;  /* 0x0000000608287947 */ /* 0x000fea000b800000 */
[----:B------:R-:W-:-:S13]  /*101e0*/  ELECT P0, URZ, PT ;  /* 0x00000000003f782f */ /* 0x000fda0003800000 */
.L_x_327:
[----:B------:R-:W-:Y:S04]  /*101f0*/  BSSY B0, `(.L_x_314) ;  /* 0x000002c000007945 */ /* 0x000fe80003800000 */
[----:B------:R-:W-:Y:S05]  /*10200*/  @!P0 BRA `(.L_x_315) ;  /* 0x0000000000a88947 */ /* 0x000fea0003800000 */
[----:B------:R-:W-:-:S04]  /*10210*/  ULOP3.LUT UR8, UR13, 0x2, URZ, 0xfc, !UPT ;  /* 0x000000020d087892 */ /* 0x000fc8000f8efc3f */
[----:B------:R-:W-:-:S06]  /*10220*/  UISETP.NE.AND UP0, UPT, UR8, 0x3, UPT ;  /* 0x000000030800788c */ /* 0x000fcc000bf05270 */
[----:B------:R-:W-:-:S13]  /*10230*/  PLOP3.LUT P0, PT, PT, PT, UP0, 0x80, 0x0 ;  /* 0x000000000000781c */ /* 0x000fda0003f0f008 */
[----:B------:R-:W-:Y:S05]  /*10240*/  @!P0 BRA `(.L_x_316) ;  /* 0x0000000000048947 */ /* 0x000fea0003800000 */
[----:B------:R-:W-:Y:S01]  /*10250*/  BPT.TRAP 0x1 ;  /* 0x000000040000795c */ /* 0x000fe20000300000 */
.L_x_316:
[----:B------:R-:W0:Y:S01]  /*10260*/  S2R R3, SR_CgaCtaId ;  /* 0x0000000000037919 */ /* 0x000e220000008800 */
[----:B------:R-:W-:-:S04]  /*10270*/  MOV R2, 0x400 ;  /* 0x0000040000027802 */ /* 0x000fc80000000f00 */
[----:B0-----:R-:W-:Y:S02]  /*10280*/  LEA R3, R3, R2, 0x18 ;  /* 0x0000000203037211 */ /* 0x001fe400078ec0ff */
[----:B------:R-:W-:-:S03]  /*10290*/  SHF.L.U32 R2, R0, 0x1f, RZ ;  /* 0x0000001f00027819 */ /* 0x000fc600000006ff */
[----:B------:R-:W-:-:S04]  /*102a0*/  VIADD R3, R3, 0x20 ;  /* 0x0000002003037836 */ /* 0x000fc80000000000 */
[C---:B------:R-:W-:Y:S02]  /*102b0*/  IMAD R7, R8.reuse, 0x8, R3 ;  /* 0x0000000808077824 */ /* 0x040fe400078e0203 */
[----:B------:R-:W-:Y:S02]  /*102c0*/  VIADD R8, R8, 0x1 ;  /* 0x0000000108087836 */ /* 0x000fe40000000000 */
[----:B------:R-:W0:Y:S03]  /*102d0*/  SYNCS.PHASECHK.TRANS64.TRYWAIT P0, [R7+URZ], R2 ;  /* 0x00000002070075a7 */ /* 0x000e26000800017f */
[----:B------:R-:W-:-:S04]  /*102e0*/  ISETP.NE.AND P1, PT, R8, 0x4, PT ;  /* 0x000000040800780c */ /* 0x000fc80003f25270 */
[----:B------:R-:W-:Y:S02]  /*102f0*/  SEL R5, RZ, 0x1, P1 ;  /* 0x00000001ff057807 */ /* 0x000fe40000800000 */
[----:B------:R-:W-:Y:S02]  /*10300*/  SEL R8, R8, RZ, P1 ;  /* 0x000000ff08087207 */ /* 0x000fe40000800000 */
[----:B------:R-:W-:-:S03]  /*10310*/  LOP3.LUT R5, R0, R5, RZ, 0x3c, !PT ;  /* 0x0000000500057212 */ /* 0x000fc600078e3cff */
[----:B------:R-:W-:Y:S01]  /*10320*/  IMAD R9, R8, 0x8, R3 ;  /* 0x0000000808097824 */ /* 0x000fe200078e0203 */
[----:B------:R-:W-:Y:S01]  /*10330*/  SHF.L.U32 R4, R5, 0x1f, RZ ;  /* 0x0000001f05047819 */ /* 0x000fe200000006ff */
[----:B0-----:R-:W-:Y:S06]  /*10340*/  @!P0 BRA `(.L_x_317) ;  /* 0x0000000000ec8947 */ /* 0x001fec0003800000 */
.L_x_328:
[----:B------:R-:W1:Y:S01]  /*10350*/  SYNCS.PHASECHK.TRANS64.TRYWAIT P0, [R9+URZ], R4 ;  /* 0x00000004090075a7 */ /* 0x000e62000800017f */
[----:B------:R-:W-:-:S05]  /*10360*/  VIADD R0, R8, 0x1 ;  /* 0x0000000108007836 */ /* 0x000fca0000000000 */
[----:B------:R-:W-:-:S04]  /*10370*/  ISETP.NE.AND P1, PT, R0, 0x4, PT ;  /* 0x000000040000780c */ /* 0x000fc80003f25270 */
[----:B0-----:R-:W-:Y:S02]  /*10380*/  SEL R2, RZ, 0x1, P1 ;  /* 0x00000001ff027807 */ /* 0x001fe40000800000 */
[----:B------:R-:W-:Y:S02]  /*10390*/  SEL R0, R0, RZ, P1 ;  /* 0x000000ff00007207 */ /* 0x000fe40000800000 */
[----:B------:R-:W-:-:S03]  /*103a0*/  LOP3.LUT R7, R5, R2, RZ, 0x3c, !PT ;  /* 0x0000000205077212 */ /* 0x000fc600078e3cff */
[----:B------:R-:W-:Y:S01]  /*103b0*/  IMAD R6, R0, 0x8, R3 ;  /* 0x0000000800067824 */ /* 0x000fe200078e0203 */
[----:B------:R-:W-:Y:S01]  /*103c0*/  SHF.L.U32 R5, R7, 0x1f, RZ ;  /* 0x0000001f07057819 */ /* 0x000fe200000006ff */
[----:B-1----:R-:W-:Y:S06]  /*103d0*/  @!P0 BRA `(.L_x_318) ;  /* 0x0000000000dc8947 */ /* 0x002fec0003800000 */
.L_x_329:
[----:B------:R-:W1:Y:S01]  /*103e0*/  SYNCS.PHASECHK.TRANS64.TRYWAIT P0, [R6+URZ], R5 ;  /* 0x00000005060075a7 */ /* 0x000e62000800017f */
[----:B------:R-:W-:-:S05]  /*103f0*/  VIADD R0, R0, 0x1 ;  /* 0x0000000100007836 */ /* 0x000fca0000000000 */
[----:B------:R-:W-:-:S04]  /*10400*/  ISETP.NE.AND P1, PT, R0, 0x4, PT ;  /* 0x000000040000780c */ /* 0x000fc80003f25270 */
[----:B------:R-:W-:Y:S02]  /*10410*/  SEL R2, RZ, 0x1, P1 ;  /* 0x00000001ff027807 */ /* 0x000fe40000800000 */
[----:B------:R-:W-:Y:S02]  /*10420*/  SEL R0, R0, RZ, P1 ;  /* 0x000000ff00007207 */ /* 0x000fe40000800000 */
[----:B------:R-:W-:Y:S01]  /*10430*/  LOP3.LUT R2, R7, R2, RZ, 0x3c, !PT ;  /* 0x0000000207027212 */ /* 0x000fe200078e3cff */
[----:B-1----:R-:W-:Y:S06]  /*10440*/  @!P0 BRA `(.L_x_319) ;  /* 0x0000000000d48947 */ /* 0x002fec0003800000 */
.L_x_330:
[----:B------:R-:W-:Y:S01]  /*10450*/  IMAD R3, R0, 0x8, R3 ;  /* 0x0000000800037824 */ /* 0x000fe200078e0203 */
[----:B------:R-:W-:-:S07]  /*10460*/  SHF.L.U32 R0, R2, 0x1f, RZ ;  /* 0x0000001f02007819 */ /* 0x000fce00000006ff */
.L_x_320:
[----:B--2---:R2:W3:Y:S02]  /*10470*/  SYNCS.PHASECHK.TRANS64.TRYWAIT P0, [R3+URZ], R0 ;  /* 0x00000000030075a7 */ /* 0x0044e4000800017f */
[----:B---3--:R-:W-:Y:S05]  /*10480*/  @!P0 NANOSLEEP.SYNCS 0x989680 ;  /* 0x009896800000895d */ /* 0x008fea0003900000 */
[----:B------:R-:W3:Y:S02]  /*10490*/  @!P0 SYNCS.PHASECHK.TRANS64 P0, [R3+URZ], R0 ;  /* 0x00000000030085a7 */ /* 0x000ee4000800007f */
[----:B---3--:R-:W-:Y:S05]  /*104a0*/  @!P0 BRA `(.L_x_320) ;  /* 0xfffffffc00f08947 */ /* 0x008fea000383ffff */
.L_x_315:
[----:B------:R-:W-:Y:S05]  /*104b0*/  BSYNC B0 ;  /* 0x0000000000007941 */ /* 0x000fea0003800000 */
.L_x_314:
[----:B------:R-:W-:Y:S05]  /*104c0*/  EXIT ;  /* 0x000000000000794d */ /* 0x000fea0003800000 */
.L_x_21:
[----:B-1----:R-:W-:-:S04]  /*104d0*/  IMAD.U32 R3, RZ, RZ, UR6 ;  /* 0x00000006ff037e24 */ /* 0x002fc8000f8e00ff */
[----:B------:R1:W2:Y:S03]  /*104e0*/  SYNCS.PHASECHK.TRANS64.TRYWAIT P0, [R3+URZ], R0 ;  /* 0x00000000030075a7 */ /* 0x0002a6000800017f */
[----:B--2---:R-:W-:Y:S05]  /*104f0*/  @!P0 NANOSLEEP.SYNCS 0x989680 ;  /* 0x009896800000895d */ /* 0x004fea0003900000 */
[----:B------:R-:W2:Y:S02]  /*10500*/  @!P0 SYNCS.PHASECHK.TRANS64 P0, [R3+URZ], R0 ;  /* 0x00000000030085a7 */ /* 0x000ea4000800007f */
[----:B--2---:R-:W-:Y:S05]  /*10510*/  @!P0 BRA `(.L_x_21) ;  /* 0xfffffffc00ec8947 */ /* 0x004fea000383ffff */
[----:B------:R-:W-:Y:S05]  /*10520*/  BRA `(.L_x_20) ;  /* 0xffffff18003c7947 */ /* 0x000fea000383ffff */
.L_x_27:
[----:B-----5:R2:W-:Y:S02]  /*10530*/  STL [R1+0x88], R0 ;  /* 0x0000880001007387 */ /* 0x0205e40000100800 */
[----:B--2---:R-:W-:-:S04]  /*10540*/  IMAD.U32 R0, RZ, RZ, UR9 ;  /* 0x00000009ff007e24 */ /* 0x004fc8000f8e00ff */
[----:B------:R2:W3:Y:S03]  /*10550*/  SYNCS.PHASECHK.TRANS64.TRYWAIT P0, [R0+URZ], R229 ;  /* 0x000000e5000075a7 */ /* 0x0004e6000800017f */
[----:B---3--:R-:W-:Y:S05]  /*10560*/  @!P0 NANOSLEEP.SYNCS 0x989680 ;  /* 0x009896800000895d */ /* 0x008fea0003900000 */
[----:B------:R2:W3:Y:S02]  /*10570*/  @!P0 SYNCS.PHASECHK.TRANS64 P0, [R0+URZ], R229 ;  /* 0x000000e5000085a7 */ /* 0x0004e4000800007f */
[----:B--2---:R2:W5:Y:S02]  /*10580*/  LDL.LU R0, [R1+0x88] ;  /* 0x0000880001007983 */ /* 0x0045640000300800 */
[----:B--23--:R-:W-:Y:S05]  /*10590*/  @!P0 BRA `(.L_x_27) ;  /* 0xfffffffc00e48947 */ /* 0x00cfea000383ffff */
[----:B------:R-:W-:Y:S05]  /*105a0*/  BRA `(.L_x_26) ;  /* 0xffffff2800e07947 */ /* 0x000fea000383ffff */
.L_x_302:
[----:B------:R-:W-:Y:S01]  /*105b0*/  BSSY B1, `(.L_x_321) ;  /* 0x0000006000017945 */ /* 0x000fe20003800000 */
[----:B------:R-:W-:-:S07]  /*105c0*/  IMAD.MOV.U32 R2, RZ, RZ, -0x1 ;  /* 0xffffffffff027424 */ /* 0x000fce00078e00ff */
[----:B------:R-:W-:Y:S05]  /*105d0*/  WARPSYNC.COLLECTIVE R2, `(.L_x_322) ;  /* 0x00000000020c7348 */ /* 0x000fea0003c00000 */
[----:B------:R-:W-:Y:S02]  /*105e0*/  ELECT P0, UR62, PT ;  /* 0x00000000003e782f */ /* 0x000fe40003800000 */
[----:B------:R-:W-:Y:S01]  /*105f0*/  MOV R2, UR62 ;  /* 0x0000003e00027c02 */ /* 0x000fe20008000f00 */
[----:B------:R-:W-:Y:S10]  /*10600*/  ENDCOLLECTIVE ;  /* 0x000000000000791b */ /* 0x000ff40003800000 */
.L_x_322:
[----:B------:R-:W-:Y:S05]  /*10610*/  BSYNC B1 ;  /* 0x0000000000017941 */ /* 0x000fea0003800000 */
.L_x_321:
[----:B------:R-:W-:Y:S05]  /*10620*/  BRA `(.L_x_323) ;  /* 0xfffffff000007947 */ /* 0x000fea000383ffff */
.L_x_305:
[----:B0-----:R0:W2:Y:S02]  /*10630*/  SYNCS.PHASECHK.TRANS64.TRYWAIT P0, [R11+URZ+0x20], R4 ;  /* 0x000020040b0075a7 */ /* 0x0010a4000800017f */
[----:B--2---:R-:W-:Y:S05]  /*10640*/  @!P0 NANOSLEEP.SYNCS 0x989680 ;  /* 0x009896800000895d */ /* 0x004fea0003900000 */
[----:B------:R-:W2:Y:S02]  /*10650*/  @!P0 SYNCS.PHASECHK.TRANS64 P0, [R11+URZ+0x20], R4 ;  /* 0x000020040b0085a7 */ /* 0x000ea4000800007f */
[----:B--2---:R-:W-:Y:S05]  /*10660*/  @!P0 BRA `(.L_x_305) ;  /* 0xfffffffc00f08947 */ /* 0x004fea000383ffff */
[----:B------:R-:W-:Y:S05]  /*10670*/  BRA `(.L_x_324) ;  /* 0xfffffff000407947 */ /* 0x000fea000383ffff */
.L_x_313:
[----:B------:R-:W-:Y:S01]  /*10680*/  BSSY B0, `(.L_x_325) ;  /* 0x0000006000007945 */ /* 0x000fe20003800000 */
[----:B------:R-:W-:-:S07]  /*10690*/  IMAD.MOV.U32 R2, RZ, RZ, -0x1 ;  /* 0xffffffffff027424 */ /* 0x000fce00078e00ff */
[----:B------:R-:W-:Y:S05]  /*106a0*/  WARPSYNC.COLLECTIVE R2, `(.L_x_326) ;  /* 0x00000000020c7348 */ /* 0x000fea0003c00000 */
[----:B------:R-:W-:Y:S02]  /*106b0*/  ELECT P0, UR62, PT ;  /* 0x00000000003e782f */ /* 0x000fe40003800000 */
[----:B------:R-:W-:Y:S01]  /*106c0*/  MOV R2, UR62 ;  /* 0x0000003e00027c02 */ /* 0x000fe20008000f00 */
[----:B------:R-:W-:Y:S10]  /*106d0*/  ENDCOLLECTIVE ;  /* 0x000000000000791b */ /* 0x000ff40003800000 */
.L_x_326:
[----:B------:R-:W-:Y:S05]  /*106e0*/  BSYNC B0 ;  /* 0x0000000000007941 */ /* 0x000fea0003800000 */
.L_x_325:
[----:B------:R-:W-:Y:S05]  /*106f0*/  BRA `(.L_x_327) ;  /* 0xfffffff800bc7947 */ /* 0x000fea000383ffff */
.L_x_317:
[----:B0-----:R0:W1:Y:S02]  /*10700*/  SYNCS.PHASECHK.TRANS64.TRYWAIT P0, [R7+URZ], R2 ;  /* 0x00000002070075a7 */ /* 0x001064000800017f */
[----:B-1----:R-:W-:Y:S05]  /*10710*/  @!P0 NANOSLEEP.SYNCS 0x989680 ;  /* 0x009896800000895d */ /* 0x002fea0003900000 */
[----:B------:R-:W1:Y:S02]  /*10720*/  @!P0 SYNCS.PHASECHK.TRANS64 P0, [R7+URZ], R2 ;  /* 0x00000002070085a7 */ /* 0x000e64000800007f */
[----:B-1----:R-:W-:Y:S05]  /*10730*/  @!P0 BRA `(.L_x_317) ;  /* 0xfffffffc00f08947 */ /* 0x002fea000383ffff */
[----:B------:R-:W-:Y:S05]  /*10740*/  BRA `(.L_x_328) ;  /* 0xfffffffc00007947 */ /* 0x000fea000383ffff */
.L_x_318:
[----:B0-----:R0:W1:Y:S02]  /*10750*/  SYNCS.PHASECHK.TRANS64.TRYWAIT P0, [R9+URZ], R4 ;  /* 0x00000004090075a7 */ /* 0x001064000800017f */
[----:B-1----:R-:W-:Y:S05]  /*10760*/  @!P0 NANOSLEEP.SYNCS 0x989680 ;  /* 0x009896800000895d */ /* 0x002fea0003900000 */
[----:B------:R-:W1:Y:S02]  /*10770*/  @!P0 SYNCS.PHASECHK.TRANS64 P0, [R9+URZ], R4 ;  /* 0x00000004090085a7 */ /* 0x000e64000800007f */
[----:B-1----:R-:W-:Y:S05]  /*10780*/  @!P0 BRA `(.L_x_318) ;  /* 0xfffffffc00f08947 */ /* 0x002fea000383ffff */
[----:B------:R-:W-:Y:S05]  /*10790*/  BRA `(.L_x_329) ;  /* 0xfffffffc00107947 */ /* 0x000fea000383ffff */
.L_x_319:
[----:B-1----:R1:W2:Y:S02]  /*107a0*/  SYNCS.PHASECHK.TRANS64.TRYWAIT P0, [R6+URZ], R5 ;  /* 0x00000005060075a7 */ /* 0x0022a4000800017f */
[----:B--2---:R-:W-:Y:S05]  /*107b0*/  @!P0 NANOSLEEP.SYNCS 0x989680 ;  /* 0x009896800000895d */ /* 0x004fea0003900000 */
[----:B------:R-:W2:Y:S02]  /*107c0*/  @!P0 SYNCS.PHASECHK.TRANS64 P0, [R6+URZ], R5 ;  /* 0x00000005060085a7 */ /* 0x000ea4000800007f */
[----:B--2---:R-:W-:Y:S05]  /*107d0*/  @!P0 BRA `(.L_x_319) ;  /* 0xfffffffc00f08947 */ /* 0x004fea000383ffff */
[----:B------:R-:W-:Y:S05]  /*107e0*/  BRA `(.L_x_330) ;  /* 0xfffffffc00187947 */ /* 0x000fea000383ffff */
.L_x_331:
[----:B------:R-:W-:-:S00]  /*107f0*/  BRA `(.L_x_331) ;  /* 0xfffffffc00fc7947 */ /* 0x000fc0000383ffff */
[----:B------:R-:W-:-:S00]  /*10800*/  NOP ;  /* 0x0000000000007918 */ /* 0x000fc00000000000 */
[----:B------:R-:W-:-:S00]  /*10810*/  NOP ;  /* 0x0000000000007918 */ /* 0x000fc00000000000 */
[----:B------:R-:W-:-:S00]  /*10820*/  NOP ;  /* 0x0000000000007918 */ /* 0x000fc00000000000 */
[----:B------:R-:W-:-:S00]  /*10830*/  NOP ;  /* 0x0000000000007918 */ /* 0x000fc00000000000 */
[----:B------:R-:W-:-:S00]  /*10840*/  NOP ;  /* 0x0000000000007918 */ /* 0x000fc00000000000 */
[----:B------:R-:W-:-:S00]  /*10850*/  NOP ;  /* 0x0000000000007918 */ /* 0x000fc00000000000 */
[----:B------:R-:W-:-:S00]  /*10860*/  NOP ;  /* 0x0000000000007918 */ /* 0x000fc00000000000 */
[----:B------:R-:W-:-:S00]  /*10870*/  NOP ;  /* 0x0000000000007918 */ /* 0x000fc00000000000 */
.L_x_332:


//--------------------- .nv.shared._ZN7cutlass13device_kernelINS_4gemm6kernel13GemmUniversalIN4cute5tupleIJiiiiEEENS1_10collective13CollectiveMmaINS1_37MainloopSm90TmaGmmaWarpSpecializedFP8ILi4ENS5_IJNS4_1CILi2EEENSA_ILi4EEENSA_ILi1EEEEEENS1_35KernelTmaWarpSpecializedCooperativeEEENS5_IJNSA_ILi128EEENSA_ILi256EEESH_EEENS_12float_e4m3_tENS5_IJlSD_lEEESK_SL_NS4_8TiledMMAINS4_8MMA_AtomIJNS4_4SM904GMMA31MMA_64x256x32_F32E4M3E4M3_SS_TNILNSP_7ScaleInE1ELSR_1EEEEEENS4_6LayoutINS5_IJSB_SD_SD_EEENS5_IJSD_NSA_ILi0EEESW_EEEEENS5_IJNS4_10UnderscoreESZ_SZ_EEEEENS4_23SM90_TMA_LOAD_MULTICASTENS4_14ComposedLayoutINS4_7SwizzleILi3ELi4ELi3EEENS4_18smem_ptr_flag_bitsILi8EEENSU_INS5_IJNSA_ILi8EEESH_EEENS5_IJSH_SD_EEEEEEEvNS4_8identityES12_S1C_vS1D_EENS_8epilogue10collective6detail29Sm90TmaWarpSpecializedAdapterINS1G_15DefaultEpilogueISK_SL_SL_NS1F_6thread17LinearCombinationISK_Li1EffLNS1K_9ScaleType4KindE0ELNS_15FloatRoundStyleE2ESK_EENS1_15EpilogueDefaultEEEEEvvEEEEvNT_6ParamsE --------------------------
	.section	.nv.shared._ZN7cutlass13device_kernelINS_4gemm6kernel13GemmUniversalIN4cute5tupleIJiiiiEEENS1_10collective13CollectiveMmaINS1_37MainloopSm90TmaGmmaWarpSpecializedFP8ILi4ENS5_IJNS4_1CILi2EEENSA_ILi4EEENSA_ILi1EEEEEENS1_35KernelTmaWarpSpecializedCooperativeEEENS5_IJNSA_ILi128EEENSA_ILi256EEESH_EEENS_12float_e4m3_tENS5_IJlSD_lEEESK_SL_NS4_8TiledMMAINS4_8MMA_AtomIJNS4_4SM904GMMA31MMA_64x256x32_F32E4M3E4M3_SS_TNILNSP_7ScaleInE1ELSR_1EEEEEENS4_6LayoutINS5_IJSB_SD_SD_EEENS5_IJSD_NSA_ILi0EEESW_EEEEENS5_IJNS4_10UnderscoreESZ_SZ_EEEEENS4_23SM90_TMA_LOAD_MULTICASTENS4_14ComposedLayoutINS4_7SwizzleILi3ELi4ELi3EEENS4_18smem_ptr_flag_bitsILi8EEENSU_INS5_IJNSA_ILi8EEESH_EEENS5_IJSH_SD_EEEEEEEvNS4_8identityES12_S1C_vS1D_EENS_8epilogue10collective6detail29Sm90TmaWarpSpecializedAdapterINS1G_15DefaultEpilogueISK_SL_SL_NS1F_6thread17LinearCombinationISK_Li1EffLNS1K_9ScaleType4KindE0ELNS_15FloatRoundStyleE2ESK_EENS1_15EpilogueDefaultEEEEEvvEEEEvNT_6ParamsE,"aw",@nobits
	.sectionflags	@""
	.align	16
	.zero		1024


//--------------------- .nv.shared.reserved.0     --------------------------
	.section	.nv.shared.reserved.0,"aw",@nobits
	.weak		__nv_reservedSMEM_offset_0_alias
	.size		__nv_reservedSMEM_offset_0_alias, 0, 0
	.other		__nv_reservedSMEM_offset_0_alias,@"STO_CUDA_RESERVED_SHARED STV_DEFAULT"
__nv_reservedSMEM_offset_0_alias:
	.zero		0


//--------------------- .nv.global                --------------------------
	.section	.nv.global,"aw",@nobits
.nv.global:
	.type		_ZN40_INTERNAL_56b580c9_4_k_cu_44762a87_221204cute1_E,@object
	.size		_ZN40_INTERNAL_56b580c9_4_k_cu_44762a87_221204cute1_E,(_ZN40_INTERNAL_56b580c9_4_k_cu_44762a87_221204cuda3std3__45__cpo6cbeginE - _ZN40_INTERNAL_56b580c9_4_k_cu_44762a87_221204cute1_E)
_ZN40_INTERNAL_56b580c9_4_k_cu_44762a87_221204cute1_E:
	.zero		1
	.type		_ZN40_INTERNAL_56b580c9_4_k_cu_44762a87_221204cuda3std3__45__cpo6cbeginE,@object
	.size		_ZN40_INTERNAL_56b580c9_4_k_cu_44762a87_221204cuda3std3__45__cpo6cbeginE,(_ZN40_INTERNAL_56b580c9_4_k_cu_44762a87_221204cuda3std3__48in_placeE - _ZN40_INTERNAL_56b580c9_4_k_cu_44762a87_221204cuda3std3__45__cpo6cbeginE)
_ZN40_INTERNAL_56b580c9_4_k_cu_44762a87_221204cuda3std3__45__cpo6cbeginE:
	.zero		1
	.type		_ZN40_INTERNAL_56b580c9_4_k_cu_44762a87_221204cuda3std3__48in_placeE,@object
	.size		_ZN40_INTERNAL_56b580c9_4_k_cu_44762a87_221204cuda3std3__48in_placeE,(_ZN40_INTERNAL_56b580c9_4_k_cu_44762a87_221204cuda3std6ranges3__45__cpo9iter_moveE - _ZN40_INTERNAL_56b580c9_4_k_cu_44762a87_221204cuda3std3__48in_placeE)
_ZN40_INTERNAL_56b580c9_4_k_cu_44762a87_221204cuda3std3__48in_placeE:
	.zero		1
	.type		_ZN40_INTERNAL_56b580c9_4_k_cu_44762a87_221204cuda3std6ranges3__45__cpo9iter_moveE,@object
	.size		_ZN40_INTERNAL_56b580c9_4_k_cu_44762a87_221204cuda3std6ranges3__45__cpo9iter_moveE,(_ZN40_INTERNAL_56b580c9_4_k_cu_44762a87_221204cuda3std3__45__cpo5beginE - _ZN40_INTERNAL_56b580c9_4_k_cu_44762a87_221204cuda3std6ranges3__45__cpo9iter_moveE)
_ZN40_INTERNAL_56b580c9_4_k_cu_44762a87_221204cuda3std6ranges3__45__cpo9iter_moveE:
	.zero		1
	.type		_ZN40_INTERNAL_56b580c9_4_k_cu_44762a87_221204cuda3std3__45__cpo5beginE,@object
	.size		_ZN40_INTERNAL_56b580c9_4_k_cu_44762a87_221204cuda3std3__45__cpo5beginE,(_ZN40_INTERNAL_56b580c9_4_k_cu_44762a87_221204cuda3std3__442_GLOBAL__N__56b580c9_4_k_cu_44762a87_221206ignoreE - _ZN40_INTERNAL_56b580c9_4_k_cu_44762a87_221204cuda3std3__45__cpo5beginE)
_ZN40_INTERNAL_56b580c9_4_k_cu_44762a87_221204cuda3std3__45__cpo5beginE:
	.zero		1
	.type		_ZN40_INTERNAL_56b580c9_4_k_cu_44762a87_221204cuda3std3__442_GLOBAL__N__56b580c9_4_k_cu_44762a87_221206ignoreE,@object
	.size		_ZN40_INTERNAL_56b580c9_4_k_cu_44762a87_221204cuda3std3__442_GLOBAL__N__56b580c9_4_k_cu_44762a87_221206ignoreE,(_ZN40_INTERNAL_56b580c9_4_k_cu_44762a87_221204cute7productE - _ZN40_INTERNAL_56b580c9_4_k_cu_44762a87_221204cuda3std3__442_GLOBAL__N__56b580c9_4_k_cu_44762a87_221206ignoreE)
_ZN40_INTERNAL_56b580c9_4_k_cu_44762a87_221204cuda3std3__442_GLOBAL__N__56b580c9_4_k_cu_44762a87_221206ignoreE:
	.zero		1
	.type		_ZN40_INTERNAL_56b580c9_4_k_cu_44762a87_221204cute7productE,@object
	.size		_ZN40_INTERNAL_56b580c9_4_k_cu_44762a87_221204cute7productE,(_ZN40_INTERNAL_56b580c9_4_k_cu_44762a87_221204cuda3std3__45__cpo3endE - _ZN40_INTERNAL_56b580c9_4_k_cu_44762a87_221204cute7productE)
_ZN40_INTERNAL_56b580c9_4_k_cu_44762a87_221204cute7productE:
	.zero		1
	.type		_ZN40_INTERNAL_56b580c9_4_k_cu_44762a87_221204cuda3std3__45__cpo3endE,@object
	.size		_ZN40_INTERNAL_56b580c9_4_k_cu_44762a87_221204cuda3std3__45__cpo3endE,(_ZN40_INTERNAL_56b580c9_4_k_cu_44762a87_221204cuda3std3__419piecewise_constructE - _ZN40_INTERNAL_56b580c9_4_k_cu_44762a87_221204cuda3std3__45__cpo3endE)
_ZN40_INTERNAL_56b580c9_4_k_cu_44762a87_221204cuda3std3__45__cpo3endE:
	.zero		1
	.type		_ZN40_INTERNAL_56b580c9_4_k_cu_44762a87_221204cuda3std3__419piecewise_constructE,@object
	.size		_ZN40_INTERNAL_56b580c9_4_k_cu_44762a87_221204cuda3std3__419piecewise_constructE,(_ZN40_INTERNAL_56b580c9_4_k_cu_44762a87_221204cuda3std3__45__cpo4cendE - _ZN40_INTERNAL_56b580c9_4_k_cu_44762a87_221204cuda3std3__419piecewise_constructE)
_ZN40_INTERNAL_56b580c9_4_k_cu_44762a87_221204cuda3std3__419piecewise_constructE:
	.zero		1
	.type		_ZN40_INTERNAL_56b580c9_4_k_cu_44762a87_221204cuda3std3__45__cpo4cendE,@object
	.size		_ZN40_INTERNAL_56b580c9_4_k_cu_44762a87_221204cuda3std3__45__cpo4cendE,(_ZN40_INTERNAL_56b580c9_4_k_cu_44762a87_221204cuda3std6ranges3__45__cpo4swapE - _ZN40_INTERNAL_56b580c9_4_k_cu_44762a87_221204cuda3std3__45__cpo4cendE)
_ZN40_INTERNAL_56b580c9_4_k_cu_44762a87_221204cuda3std3__45__cpo4cendE:
	.zero		1
	.type		_ZN40_INTERNAL_56b580c9_4_k_cu_44762a87_221204cuda3std6ranges3__45__cpo4swapE,@object
	.size		_ZN40_INTERNAL_56b580c9_4_k_cu_44762a87_221204cuda3std6ranges3__45__cpo4swapE,(.L_7 - _ZN40_INTERNAL_56b580c9_4_k_cu_44762a87_221204cuda3std6ranges3__45__cpo4swapE)
_ZN40_INTERNAL_56b580c9_4_k_cu_44762a87_221204cuda3std6ranges3__45__cpo4swapE:
	.zero		1
.L_7:


//--------------------- .nv.constant0._ZN7cutlass13device_kernelINS_4gemm6kernel13GemmUniversalIN4cute5tupleIJiiiiEEENS1_10collective13CollectiveMmaINS1_37MainloopSm90TmaGmmaWarpSpecializedFP8ILi4ENS5_IJNS4_1CILi2EEENSA_ILi4EEENSA_ILi1EEEEEENS1_35KernelTmaWarpSpecializedCooperativeEEENS5_IJNSA_ILi128EEENSA_ILi256EEESH_EEENS_12float_e4m3_tENS5_IJlSD_lEEESK_SL_NS4_8TiledMMAINS4_8MMA_AtomIJNS4_4SM904GMMA31MMA_64x256x32_F32E4M3E4M3_SS_TNILNSP_7ScaleInE1ELSR_1EEEEEENS4_6LayoutINS5_IJSB_SD_SD_EEENS5_IJSD_NSA_ILi0EEESW_EEEEENS5_IJNS4_10UnderscoreESZ_SZ_EEEEENS4_23SM90_TMA_LOAD_MULTICASTENS4_14ComposedLayoutINS4_7SwizzleILi3ELi4ELi3EEENS4_18smem_ptr_flag_bitsILi8EEENSU_INS5_IJNSA_ILi8EEESH_EEENS5_IJSH_SD_EEEEEEEvNS4_8identityES12_S1C_vS1D_EENS_8epilogue10collective6detail29Sm90TmaWarpSpecializedAdapterINS1G_15DefaultEpilogueISK_SL_SL_NS1F_6thread17LinearCombinationISK_Li1EffLNS1K_9ScaleType4KindE0ELNS_15FloatRoundStyleE2ESK_EENS1_15EpilogueDefaultEEEEEvvEEEEvNT_6ParamsE --------------------------
	.section	.nv.constant0._ZN7cutlass13device_kernelINS_4gemm6kernel13GemmUniversalIN4cute5tupleIJiiiiEEENS1_10collective13CollectiveMmaINS1_37MainloopSm90TmaGmmaWarpSpecializedFP8ILi4ENS5_IJNS4_1CILi2EEENSA_ILi4EEENSA_ILi1EEEEEENS1_35KernelTmaWarpSpecializedCooperativeEEENS5_IJNSA_ILi128EEENSA_ILi256EEESH_EEENS_12float_e4m3_tENS5_IJlSD_lEEESK_SL_NS4_8TiledMMAINS4_8MMA_AtomIJNS4_4SM904GMMA31MMA_64x256x32_F32E4M3E4M3_SS_TNILNSP_7ScaleInE1ELSR_1EEEEEENS4_6LayoutINS5_IJSB_SD_SD_EEENS5_IJSD_NSA_ILi0EEESW_EEEEENS5_IJNS4_10UnderscoreESZ_SZ_EEEEENS4_23SM90_TMA_LOAD_MULTICASTENS4_14ComposedLayoutINS4_7SwizzleILi3ELi4ELi3EEENS4_18smem_ptr_flag_bitsILi8EEENSU_INS5_IJNSA_ILi8EEESH_EEENS5_IJSH_SD_EEEEEEEvNS4_8identityES12_S1C_vS1D_EENS_8epilogue10collective6detail29Sm90TmaWarpSpecializedAdapterINS1G_15DefaultEpilogueISK_SL_SL_NS1F_6thread17LinearCombinationISK_Li1EffLNS1K_9ScaleType4KindE0ELNS_15FloatRoundStyleE2ESK_EENS1_15EpilogueDefaultEEEEEvvEEEEvNT_6ParamsE,"a",@progbits
	.sectionflags	@""
	.align	4
.nv.constant0._ZN7cutlass13device_kernelINS_4gemm6kernel13GemmUniversalIN4cute5tupleIJiiiiEEENS1_10collective13CollectiveMmaINS1_37MainloopSm90TmaGmmaWarpSpecializedFP8ILi4ENS5_IJNS4_1CILi2EEENSA_ILi4EEENSA_ILi1EEEEEENS1_35KernelTmaWarpSpecializedCooperativeEEENS5_IJNSA_ILi128EEENSA_ILi256EEESH_EEENS_12float_e4m3_tENS5_IJlSD_lEEESK_SL_NS4_8TiledMMAINS4_8MMA_AtomIJNS4_4SM904GMMA31MMA_64x256x32_F32E4M3E4M3_SS_TNILNSP_7ScaleInE1ELSR_1EEEEEENS4_6LayoutINS5_IJSB_SD_SD_EEENS5_IJSD_NSA_ILi0EEESW_EEEEENS5_IJNS4_10UnderscoreESZ_SZ_EEEEENS4_23SM90_TMA_LOAD_MULTICASTENS4_14ComposedLayoutINS4_7SwizzleILi3ELi4ELi3EEENS4_18smem_ptr_flag_bitsILi8EEENSU_INS5_IJNSA_ILi8EEESH_EEENS5_IJSH_SD_EEEEEEEvNS4_8identityES12_S1C_vS1D_EENS_8epilogue10collective6detail29Sm90TmaWarpSpecializedAdapterINS1G_15DefaultEpilogueISK_SL_SL_NS1F_6thread17LinearCombinationISK_Li1EffLNS1K_9ScaleType4KindE0ELNS_15FloatRoundStyleE2ESK_EENS1_15EpilogueDefaultEEEEEvvEEEEvNT_6ParamsE:
	.zero		1664


//--------------------- SYMBOLS --------------------------

	.type		.nv.reservedSmem.offset0,@object
	.size		.nv.reservedSmem.offset0,0x4
